	.target	sm_90a

	.elftype	@"ET_EXEC"


//--------------------- .note.nv.tkinfo           --------------------------
	.section	.note.nv.tkinfo,"",@"SHT_NOTE"
	.sectionflags	@"SHF_NOTE_NV_TKINFO"
	.tkinfo
        /*0018*/ 	.word	0x00000002
        /*0030*/ 	.string	""
        /*0030*/ 	.string	"ptxas"
        /*0030*/ 	.string	"Cuda compilation tools, release 13.0, V13.0.88"
        /*0030*/ 	.string	"Build cuda_13.0.r13.0/compiler.36424714_0"
        /*0030*/ 	.string	"-arch sm_90a -m 64 "



//--------------------- .note.nv.cuinfo           --------------------------
	.section	.note.nv.cuinfo,"",@"SHT_NOTE"
	.sectionflags	@"SHF_NOTE_NV_CUINFO"
        /*0018*/ 	.short	0x0002
        /*001a*/ 	.short	0x005a
        /*001c*/ 	.short	0x0082
	.zero		2


//--------------------- .nv.info                  --------------------------
	.section	.nv.info,"",@"SHT_CUDA_INFO"
	.align	4


	//----- nvinfo : EIATTR_REGCOUNT
	.align		4
        /*0000*/ 	.byte	0x04, 0x2f
        /*0002*/ 	.short	(.L_12 - .L_11)
	.align		4
.L_11:
        /*0004*/ 	.word	index@(_ZN7cutlass13device_kernelINS_4gemm6kernel13GemmUniversalIN4cute5tupleIJiiiiEEENS1_10collective13CollectiveMmaINS1_37MainloopSm90TmaGmmaWarpSpecializedFP8ILi2ENS5_IJNS4_1CILi1EEESB_SB_EEENS1_35KernelTmaWarpSpecializedCooperativeEEENS5_IJNSA_ILi128EEENSA_ILi256EEESF_EEENS_12float_e4m3_tENS5_IJlSB_lEEESI_SJ_NS4_8TiledMMAINS4_8MMA_AtomIJNS4_4SM904GMMA31MMA_64x256x32_F32E4M3E4M3_SS_TNILNSN_7ScaleInE1ELSP_1EEEEEENS4_6LayoutINS5_IJNSA_ILi2EEESB_SB_EEENS5_IJSB_NSA_ILi0EEESV_EEEEENS5_IJNS4_10UnderscoreESY_SY_EEEEENS4_13SM90_TMA_LOADENS4_14ComposedLayoutINS4_7SwizzleILi3ELi4ELi3EEENS4_18smem_ptr_flag_bitsILi8EEENSS_INS5_IJNSA_ILi8EEESF_EEENS5_IJSF_SB_EEEEEEEvNS4_8identityES11_S1B_vS1C_EENS_8epilogue10collective6detail29Sm90TmaWarpSpecializedAdapterINS1F_15DefaultEpilogueISI_SJ_SJ_NS1E_6thread17LinearCombinationISI_Li1EffLNS1J_9ScaleType4KindE0ELNS_15FloatRoundStyleE2ESI_EENS1_15EpilogueDefaultEEEEEvvEEEEvNT_6ParamsE)
        /*0008*/ 	.word	0x000000a8


	//----- nvinfo : EIATTR_FRAME_SIZE
	.align		4
.L_12:
        /*000c*/ 	.byte	0x04, 0x11
        /*000e*/ 	.short	(.L_14 - .L_13)
	.align		4
.L_13:
        /*0010*/ 	.word	index@(_ZN7cutlass13device_kernelINS_4gemm6kernel13GemmUniversalIN4cute5tupleIJiiiiEEENS1_10collective13CollectiveMmaINS1_37MainloopSm90TmaGmmaWarpSpecializedFP8ILi2ENS5_IJNS4_1CILi1EEESB_SB_EEENS1_35KernelTmaWarpSpecializedCooperativeEEENS5_IJNSA_ILi128EEENSA_ILi256EEESF_EEENS_12float_e4m3_tENS5_IJlSB_lEEESI_SJ_NS4_8TiledMMAINS4_8MMA_AtomIJNS4_4SM904GMMA31MMA_64x256x32_F32E4M3E4M3_SS_TNILNSN_7ScaleInE1ELSP_1EEEEEENS4_6LayoutINS5_IJNSA_ILi2EEESB_SB_EEENS5_IJSB_NSA_ILi0EEESV_EEEEENS5_IJNS4_10UnderscoreESY_SY_EEEEENS4_13SM90_TMA_LOADENS4_14ComposedLayoutINS4_7SwizzleILi3ELi4ELi3EEENS4_18smem_ptr_flag_bitsILi8EEENSS_INS5_IJNSA_ILi8EEESF_EEENS5_IJSF_SB_EEEEEEEvNS4_8identityES11_S1B_vS1C_EENS_8epilogue10collective6detail29Sm90TmaWarpSpecializedAdapterINS1F_15DefaultEpilogueISI_SJ_SJ_NS1E_6thread17LinearCombinationISI_Li1EffLNS1J_9ScaleType4KindE0ELNS_15FloatRoundStyleE2ESI_EENS1_15EpilogueDefaultEEEEEvvEEEEvNT_6ParamsE)
        /*0014*/ 	.word	0x000000f0


	//----- nvinfo : EIATTR_MIN_STACK_SIZE
	.align		4
.L_14:
        /*0018*/ 	.byte	0x04, 0x12
        /*001a*/ 	.short	(.L_16 - .L_15)
	.align		4
.L_15:
        /*001c*/ 	.word	index@(_ZN7cutlass13device_kernelINS_4gemm6kernel13GemmUniversalIN4cute5tupleIJiiiiEEENS1_10collective13CollectiveMmaINS1_37MainloopSm90TmaGmmaWarpSpecializedFP8ILi2ENS5_IJNS4_1CILi1EEESB_SB_EEENS1_35KernelTmaWarpSpecializedCooperativeEEENS5_IJNSA_ILi128EEENSA_ILi256EEESF_EEENS_12float_e4m3_tENS5_IJlSB_lEEESI_SJ_NS4_8TiledMMAINS4_8MMA_AtomIJNS4_4SM904GMMA31MMA_64x256x32_F32E4M3E4M3_SS_TNILNSN_7ScaleInE1ELSP_1EEEEEENS4_6LayoutINS5_IJNSA_ILi2EEESB_SB_EEENS5_IJSB_NSA_ILi0EEESV_EEEEENS5_IJNS4_10UnderscoreESY_SY_EEEEENS4_13SM90_TMA_LOADENS4_14ComposedLayoutINS4_7SwizzleILi3ELi4ELi3EEENS4_18smem_ptr_flag_bitsILi8EEENSS_INS5_IJNSA_ILi8EEESF_EEENS5_IJSF_SB_EEEEEEEvNS4_8identityES11_S1B_vS1C_EENS_8epilogue10collective6detail29Sm90TmaWarpSpecializedAdapterINS1F_15DefaultEpilogueISI_SJ_SJ_NS1E_6thread17LinearCombinationISI_Li1EffLNS1J_9ScaleType4KindE0ELNS_15FloatRoundStyleE2ESI_EENS1_15EpilogueDefaultEEEEEvvEEEEvNT_6ParamsE)
        /*0020*/ 	.word	0x000000f0
.L_16:


//--------------------- .nv.compat                --------------------------
	.section	.nv.compat,"",@"SHT_CUDA_COMPAT_INFO"
	.align	4
        /*0000*/ 	.byte	0x02, 0x09, 0x01, 0x00, 0x02, 0x02, 0x04, 0x00, 0x02, 0x05, 0x05, 0x00, 0x03, 0x07, 0x01, 0x01
        /*0010*/ 	.byte	0x02, 0x03, 0x01, 0x00, 0x02, 0x06, 0x01, 0x00, 0x04, 0x0b, 0x08, 0x00, 0x00, 0x00, 0x00, 0x00
        /*0020*/ 	.byte	0x00, 0x00, 0x00, 0x00


//--------------------- .nv.info._ZN7cutlass13device_kernelINS_4gemm6kernel13GemmUniversalIN4cute5tupleIJiiiiEEENS1_10collective13CollectiveMmaINS1_37MainloopSm90TmaGmmaWarpSpecializedFP8ILi2ENS5_IJNS4_1CILi1EEESB_SB_EEENS1_35KernelTmaWarpSpecializedCooperativeEEENS5_IJNSA_ILi128EEENSA_ILi256EEESF_EEENS_12float_e4m3_tENS5_IJlSB_lEEESI_SJ_NS4_8TiledMMAINS4_8MMA_AtomIJNS4_4SM904GMMA31MMA_64x256x32_F32E4M3E4M3_SS_TNILNSN_7ScaleInE1ELSP_1EEEEEENS4_6LayoutINS5_IJNSA_ILi2EEESB_SB_EEENS5_IJSB_NSA_ILi0EEESV_EEEEENS5_IJNS4_10UnderscoreESY_SY_EEEEENS4_13SM90_TMA_LOADENS4_14ComposedLayoutINS4_7SwizzleILi3ELi4ELi3EEENS4_18smem_ptr_flag_bitsILi8EEENSS_INS5_IJNSA_ILi8EEESF_EEENS5_IJSF_SB_EEEEEEEvNS4_8identityES11_S1B_vS1C_EENS_8epilogue10collective6detail29Sm90TmaWarpSpecializedAdapterINS1F_15DefaultEpilogueISI_SJ_SJ_NS1E_6thread17LinearCombinationISI_Li1EffLNS1J_9ScaleType4KindE0ELNS_15FloatRoundStyleE2ESI_EENS1_15EpilogueDefaultEEEEEvvEEEEvNT_6ParamsE --------------------------
	.section	.nv.info._ZN7cutlass13device_kernelINS_4gemm6kernel13GemmUniversalIN4cute5tupleIJiiiiEEENS1_10collective13CollectiveMmaINS1_37MainloopSm90TmaGmmaWarpSpecializedFP8ILi2ENS5_IJNS4_1CILi1EEESB_SB_EEENS1_35KernelTmaWarpSpecializedCooperativeEEENS5_IJNSA_ILi128EEENSA_ILi256EEESF_EEENS_12float_e4m3_tENS5_IJlSB_lEEESI_SJ_NS4_8TiledMMAINS4_8MMA_AtomIJNS4_4SM904GMMA31MMA_64x256x32_F32E4M3E4M3_SS_TNILNSN_7ScaleInE1ELSP_1EEEEEENS4_6LayoutINS5_IJNSA_ILi2EEESB_SB_EEENS5_IJSB_NSA_ILi0EEESV_EEEEENS5_IJNS4_10UnderscoreESY_SY_EEEEENS4_13SM90_TMA_LOADENS4_14ComposedLayoutINS4_7SwizzleILi3ELi4ELi3EEENS4_18smem_ptr_flag_bitsILi8EEENSS_INS5_IJNSA_ILi8EEESF_EEENS5_IJSF_SB_EEEEEEEvNS4_8identityES11_S1B_vS1C_EENS_8epilogue10collective6detail29Sm90TmaWarpSpecializedAdapterINS1F_15DefaultEpilogueISI_SJ_SJ_NS1E_6thread17LinearCombinationISI_Li1EffLNS1J_9ScaleType4KindE0ELNS_15FloatRoundStyleE2ESI_EENS1_15EpilogueDefaultEEEEEvvEEEEvNT_6ParamsE,"",@"SHT_CUDA_INFO"
	.sectionflags	@""
	.align	4


	//----- nvinfo : EIATTR_CUDA_API_VERSION
	.align		4
        /*0000*/ 	.byte	0x04, 0x37
        /*0002*/ 	.short	(.L_18 - .L_17)
.L_17:
        /*0004*/ 	.word	0x00000082


	//----- nvinfo : EIATTR_KPARAM_INFO
	.align		4
.L_18:
        /*0008*/ 	.byte	0x04, 0x17
        /*000a*/ 	.short	(.L_20 - .L_19)
.L_19:
        /*000c*/ 	.word	0x00000000
        /*0010*/ 	.short	0x0000
        /*0012*/ 	.short	0x0070
        /*0014*/ 	.byte	0x00, 0xf0, 0x01, 0x10


	//----- nvinfo : EIATTR_SPARSE_MMA_MASK
	.align		4
.L_20:
        /*0018*/ 	.byte	0x03, 0x50
        /*001a*/ 	.short	0x0000


	//----- nvinfo : EIATTR_MAXREG_COUNT
	.align		4
        /*001c*/ 	.byte	0x03, 0x1b
        /*001e*/ 	.short	0x00a8


	//----- nvinfo : EIATTR_NUM_BARRIERS
	.align		4
        /*0020*/ 	.byte	0x02, 0x4c
        /*0022*/ 	.byte	0x01
	.zero		1


	//----- nvinfo : EIATTR_ANNOTATIONS
	.align		4
        /*0024*/ 	.byte	0x04, 0x55
        /*0026*/ 	.short	(.L_22 - .L_21)


	//   ....[0]....
.L_21:
        /*0028*/ 	.word	0x00000001
        /*002c*/ 	.byte	0x50, 0x05, 0x00, 0x00, 0x01, 0x00, 0x00, 0x00, 0x70, 0x05, 0x00, 0x00, 0x01, 0x00, 0x00, 0x00
        /* <DEDUP_REMOVED lines=185> */
        /*0bcc*/ 	.byte	0xb0, 0xff, 0x00, 0x00


	//----- nvinfo : EIATTR_MERCURY_ISA_VERSION
	.align		4
.L_22:
        /*0bd0*/ 	.byte	0x03, 0x5f
        /*0bd2*/ 	.short	0x0101


	//----- nvinfo : EIATTR_INT_WARP_WIDE_INSTR_OFFSETS
	.align		4
        /*0bd4*/ 	.byte	0x04, 0x31
        /*0bd6*/ 	.short	(.L_24 - .L_23)


	//   ....[0]....
.L_23:
        /*0bd8*/ 	.word	0x00000420


	//   ....[1]....
        /*0bdc*/ 	.word	0x00000430


	//   ....[2]....
        /*0be0*/ 	.word	0x00000560


	//----- nvinfo : EIATTR_COOP_GROUP_MASK_REGIDS
	.align		4
.L_24:
        /*0be4*/ 	.byte	0x04, 0x29
        /*0be6*/ 	.short	(.L_26 - .L_25)


	//   ....[0]....
.L_25:
        /*0be8*/ 	.word	0xffffffff


	//   ....[1]....
        /*0bec*/ 	.word	0xffffffff


	//   ....[2]....
        /*0bf0*/ 	.word	0xffffffff


	//   ....[3]....
        /*0bf4*/ 	.word	0xffffffff


	//   ....[4]....
        /*0bf8*/ 	.word	0xffffffff


	//----- nvinfo : EIATTR_COOP_GROUP_INSTR_OFFSETS
	.align		4
.L_26:
        /*0bfc*/ 	.byte	0x04, 0x28
        /*0bfe*/ 	.short	(.L_28 - .L_27)


	//   ....[0]....
.L_27:
        /*0c00*/ 	.word	0x00000070


	//   ....[1]....
        /*0c04*/ 	.word	0x00000080


	//   ....[2]....
        /*0c08*/ 	.word	0x000001a0


	//   ....[3]....
        /*0c0c*/ 	.word	0x00000370


	//   ....[4]....
        /*0c10*/ 	.word	0x000012b0


	//----- nvinfo : EIATTR_REG_RECONFIG
	.align		4
.L_28:
        /*0c14*/ 	.byte	0x01, 0x54
	.zero		2


	//----- nvinfo : EIATTR_MBARRIER_INSTR_OFFSETS
	.align		4
        /*0c18*/ 	.byte	0x04, 0x39
        /*0c1a*/ 	.short	(.L_30 - .L_29)


	//   ....[0]....
.L_29:
        /*0c1c*/ 	.word	0x00000320
        /*0c20*/ 	.word	0x000000ff
        /*0c24*/ 	.word	0x00000000
        /*0c28*/ 	.short	0x0100
        /*0c2a*/ 	.byte	0x09
	.zero		1


	//   ....[1]....
        /*0c2c*/ 	.word	0x00000330
        /*0c30*/ 	.word	0x000000ff
        /*0c34*/ 	.word	0x00000010
        /*0c38*/ 	.short	0x0100
        /*0c3a*/ 	.byte	0x09
	.zero		1


	//   ....[2]....
        /*0c3c*/ 	.word	0x00000340
        /*0c40*/ 	.word	0x000000ff
        /*0c44*/ 	.word	0x00000008
        /*0c48*/ 	.short	0x0100
        /*0c4a*/ 	.byte	0x09
	.zero		1


	//   ....[3]....
        /*0c4c*/ 	.word	0x00000350
        /*0c50*/ 	.word	0x000000ff
        /*0c54*/ 	.word	0x00000018
        /*0c58*/ 	.short	0x0100
        /*0c5a*/ 	.byte	0x09
	.zero		1


	//   ....[4]....
        /*0c5c*/ 	.word	0x00000590
        /*0c60*/ 	.word	0x000000ff
        /*0c64*/ 	.word	0x00000030
        /*0c68*/ 	.short	0x0100
        /*0c6a*/ 	.byte	0x06
	.zero		1


	//   ....[5]....
        /*0c6c*/ 	.word	0x000005a0
        /*0c70*/ 	.word	0x000000ff
        /*0c74*/ 	.word	0x00000038
        /*0c78*/ 	.short	0x0100
        /*0c7a*/ 	.byte	0x06
	.zero		1


	//   ....[6]....
        /*0c7c*/ 	.word	0x00001ab0
        /*0c80*/ 	.word	0x000000ff
        /*0c84*/ 	.word	0x00000000
        /*0c88*/ 	.short	0x010a
        /*0c8a*/ 	.byte	0x06
	.zero		1


	//   ....[7]....
        /*0c8c*/ 	.word	0x00001af0
        /*0c90*/ 	.word	0x000000ff
        /*0c94*/ 	.word	0x00000000
        /*0c98*/ 	.short	0x010a
        /*0c9a*/ 	.byte	0x06
	.zero		1


	//   ....[8]....
        /*0c9c*/ 	.word	0x00002db0
        /*0ca0*/ 	.word	0x000000ff
        /*0ca4*/ 	.word	0x00000000
        /*0ca8*/ 	.short	0x010a
        /*0caa*/ 	.byte	0x09
	.zero		1


	//   ....[9]....
        /*0cac*/ 	.word	0x00002df0
        /*0cb0*/ 	.word	0x000000ff
        /*0cb4*/ 	.word	0x00000000
        /*0cb8*/ 	.short	0x010a
        /*0cba*/ 	.byte	0x09
	.zero		1


	//   ....[10]....
        /*0cbc*/ 	.word	0x00003ec0
        /*0cc0*/ 	.word	0x000000ff
        /*0cc4*/ 	.word	0x00000000
        /*0cc8*/ 	.short	0x0101
        /*0cca*/ 	.byte	0x08
	.zero		1


	//   ....[11]....
        /*0ccc*/ 	.word	0x00005030
        /*0cd0*/ 	.word	0x000000ff
        /*0cd4*/ 	.word	0x00000000
        /*0cd8*/ 	.short	0x0101
        /*0cda*/ 	.byte	0x06
	.zero		1


	//   ....[12]....
        /*0cdc*/ 	.word	0x0000f2e0
        /*0ce0*/ 	.word	0x0000000d
        /*0ce4*/ 	.word	0x00000010
        /*0ce8*/ 	.short	0x010a
        /*0cea*/ 	.byte	0x3f
	.zero		1


	//   ....[13]....
        /*0cec*/ 	.word	0x0000f6f0
        /*0cf0*/ 	.word	0x00000003
        /*0cf4*/ 	.word	0x00000038
        /*0cf8*/ 	.short	0x0101
        /*0cfa*/ 	.byte	0x3f
	.zero		1


	//   ....[14]....
        /*0cfc*/ 	.word	0x0000fe20
        /*0d00*/ 	.word	0x00000007
        /*0d04*/ 	.word	0x00000000
        /*0d08*/ 	.short	0x010a
        /*0d0a*/ 	.byte	0x3f
	.zero		1


	//   ....[15]....
        /*0d0c*/ 	.word	0x0000fea0
        /*0d10*/ 	.word	0x00000003
        /*0d14*/ 	.word	0x00000000
        /*0d18*/ 	.short	0x010a
        /*0d1a*/ 	.byte	0x3f
	.zero		1


	//   ....[16]....
        /*0d1c*/ 	.word	0x0000ff10
        /*0d20*/ 	.word	0x00000003
        /*0d24*/ 	.word	0x00000000
        /*0d28*/ 	.short	0x010a
        /*0d2a*/ 	.byte	0x3f
	.zero		1


	//   ....[17]....
        /*0d2c*/ 	.word	0x0000ff80
        /*0d30*/ 	.word	0x00000000
        /*0d34*/ 	.word	0x00000000
        /*0d38*/ 	.short	0x010a
        /*0d3a*/ 	.byte	0x3f
	.zero		1


	//   ....[18]....
        /*0d3c*/ 	.word	0x00010060
        /*0d40*/ 	.word	0x0000000d
        /*0d44*/ 	.word	0x00000010
        /*0d48*/ 	.short	0x010a
        /*0d4a*/ 	.byte	0x3f
	.zero		1


	//   ....[19]....
        /*0d4c*/ 	.word	0x00010140
        /*0d50*/ 	.word	0x00000007
        /*0d54*/ 	.word	0x00000000
        /*0d58*/ 	.short	0x010a
        /*0d5a*/ 	.byte	0x3f
	.zero		1


	//----- nvinfo : EIATTR_NUM_MBARRIERS
	.align		4
.L_30:
        /*0d5c*/ 	.byte	0x03, 0x38
        /*0d5e*/ 	.short	0x0006


	//----- nvinfo : EIATTR_EXIT_INSTR_OFFSETS
	.align		4
        /*0d60*/ 	.byte	0x04, 0x1c
        /*0d62*/ 	.short	(.L_32 - .L_31)


	//   ....[0]....
.L_31:
        /*0d64*/ 	.word	0x00000600


	//   ....[1]....
        /*0d68*/ 	.word	0x00000f50


	//   ....[2]....
        /*0d6c*/ 	.word	0x0000e920


	//   ....[3]....
        /*0d70*/ 	.word	0x0000ef70


	//   ....[4]....
        /*0d74*/ 	.word	0x0000fef0


	//----- nvinfo : EIATTR_MAX_THREADS
	.align		4
.L_32:
        /*0d78*/ 	.byte	0x04, 0x05
        /*0d7a*/ 	.short	(.L_34 - .L_33)
.L_33:
        /*0d7c*/ 	.word	0x00000180
        /*0d80*/ 	.word	0x00000001
        /*0d84*/ 	.word	0x00000001


	//----- nvinfo : EIATTR_CRS_STACK_SIZE
	.align		4
.L_34:
        /*0d88*/ 	.byte	0x04, 0x1e
        /*0d8a*/ 	.short	(.L_36 - .L_35)
.L_35:
        /*0d8c*/ 	.word	0x00000000


	//----- nvinfo : EIATTR_CBANK_PARAM_SIZE
	.align		4
.L_36:
        /*0d90*/ 	.byte	0x03, 0x19
        /*0d92*/ 	.short	0x0470


	//----- nvinfo : EIATTR_PARAM_CBANK
	.align		4
        /*0d94*/ 	.byte	0x04, 0x0a
        /*0d96*/ 	.short	(.L_38 - .L_37)
	.align		4
.L_37:
        /*0d98*/ 	.word	index@(.nv.constant0._ZN7cutlass13device_kernelINS_4gemm6kernel13GemmUniversalIN4cute5tupleIJiiiiEEENS1_10collective13CollectiveMmaINS1_37MainloopSm90TmaGmmaWarpSpecializedFP8ILi2ENS5_IJNS4_1CILi1EEESB_SB_EEENS1_35KernelTmaWarpSpecializedCooperativeEEENS5_IJNSA_ILi128EEENSA_ILi256EEESF_EEENS_12float_e4m3_tENS5_IJlSB_lEEESI_SJ_NS4_8TiledMMAINS4_8MMA_AtomIJNS4_4SM904GMMA31MMA_64x256x32_F32E4M3E4M3_SS_TNILNSN_7ScaleInE1ELSP_1EEEEEENS4_6LayoutINS5_IJNSA_ILi2EEESB_SB_EEENS5_IJSB_NSA_ILi0EEESV_EEEEENS5_IJNS4_10UnderscoreESY_SY_EEEEENS4_13SM90_TMA_LOADENS4_14ComposedLayoutINS4_7SwizzleILi3ELi4ELi3EEENS4_18smem_ptr_flag_bitsILi8EEENSS_INS5_IJNSA_ILi8EEESF_EEENS5_IJSF_SB_EEEEEEEvNS4_8identityES11_S1B_vS1C_EENS_8epilogue10collective6detail29Sm90TmaWarpSpecializedAdapterINS1F_15DefaultEpilogueISI_SJ_SJ_NS1E_6thread17LinearCombinationISI_Li1EffLNS1J_9ScaleType4KindE0ELNS_15FloatRoundStyleE2ESI_EENS1_15EpilogueDefaultEEEEEvvEEEEvNT_6ParamsE)
        /*0d9c*/ 	.short	0x0210
        /*0d9e*/ 	.short	0x0470


	//----- nvinfo : EIATTR_SW_WAR
	.align		4
.L_38:
        /*0da0*/ 	.byte	0x04, 0x36
        /*0da2*/ 	.short	(.L_40 - .L_39)
.L_39:
        /*0da4*/ 	.word	0x00000008
.L_40:


//--------------------- .nv.callgraph             --------------------------
	.section	.nv.callgraph,"",@"SHT_CUDA_CALLGRAPH"
	.align	4
	.sectionentsize	8
	.align		4
        /*0000*/ 	.word	0x00000000
	.align		4
        /*0004*/ 	.word	0xffffffff
	.align		4
        /*0008*/ 	.word	0x00000000
	.align		4
        /*000c*/ 	.word	0xfffffffe
	.align		4
        /*0010*/ 	.word	0x00000000
	.align		4
        /*0014*/ 	.word	0xfffffffd
	.align		4
        /*0018*/ 	.word	0x00000000
	.align		4
        /*001c*/ 	.word	0xfffffffc


//--------------------- .nv.constant4             --------------------------
	.section	.nv.constant4,"a",@progbits
	.align	8
	.align		8
.nv.constant4:
        /*0000*/ 	.dword	_ZN40_INTERNAL_e7c189e3_4_k_cu_34abe9cf_283144cuda3std3__45__cpo5beginE
	.align		8
        /*0008*/ 	.dword	_ZN40_INTERNAL_e7c189e3_4_k_cu_34abe9cf_283144cuda3std3__45__cpo3endE
	.align		8
        /*0010*/ 	.dword	_ZN40_INTERNAL_e7c189e3_4_k_cu_34abe9cf_283144cuda3std3__45__cpo6cbeginE
	.align		8
        /*0018*/ 	.dword	_ZN40_INTERNAL_e7c189e3_4_k_cu_34abe9cf_283144cuda3std3__45__cpo4cendE
	.align		8
        /*0020*/ 	.dword	_ZN40_INTERNAL_e7c189e3_4_k_cu_34abe9cf_283144cuda3std3__442_GLOBAL__N__e7c189e3_4_k_cu_34abe9cf_283146ignoreE
	.align		8
        /*0028*/ 	.dword	_ZN40_INTERNAL_e7c189e3_4_k_cu_34abe9cf_283144cuda3std3__419piecewise_constructE
	.align		8
        /*0030*/ 	.dword	_ZN40_INTERNAL_e7c189e3_4_k_cu_34abe9cf_283144cuda3std3__48in_placeE
	.align		8
        /*0038*/ 	.dword	_ZN40_INTERNAL_e7c189e3_4_k_cu_34abe9cf_283144cuda3std6ranges3__45__cpo4swapE
	.align		8
        /*0040*/ 	.dword	_ZN40_INTERNAL_e7c189e3_4_k_cu_34abe9cf_283144cuda3std6ranges3__45__cpo9iter_moveE
	.align		8
        /*0048*/ 	.dword	_ZN40_INTERNAL_e7c189e3_4_k_cu_34abe9cf_283144cute7productE
	.align		8
        /*0050*/ 	.dword	_ZN40_INTERNAL_e7c189e3_4_k_cu_34abe9cf_283144cute1_E


//--------------------- .text._ZN7cutlass13device_kernelINS_4gemm6kernel13GemmUniversalIN4cute5tupleIJiiiiEEENS1_10collective13CollectiveMmaINS1_37MainloopSm90TmaGmmaWarpSpecializedFP8ILi2ENS5_IJNS4_1CILi1EEESB_SB_EEENS1_35KernelTmaWarpSpecializedCooperativeEEENS5_IJNSA_ILi128EEENSA_ILi256EEESF_EEENS_12float_e4m3_tENS5_IJlSB_lEEESI_SJ_NS4_8TiledMMAINS4_8MMA_AtomIJNS4_4SM904GMMA31MMA_64x256x32_F32E4M3E4M3_SS_TNILNSN_7ScaleInE1ELSP_1EEEEEENS4_6LayoutINS5_IJNSA_ILi2EEESB_SB_EEENS5_IJSB_NSA_ILi0EEESV_EEEEENS5_IJNS4_10UnderscoreESY_SY_EEEEENS4_13SM90_TMA_LOADENS4_14ComposedLayoutINS4_7SwizzleILi3ELi4ELi3EEENS4_18smem_ptr_flag_bitsILi8EEENSS_INS5_IJNSA_ILi8EEESF_EEENS5_IJSF_SB_EEEEEEEvNS4_8identityES11_S1B_vS1C_EENS_8epilogue10collective6detail29Sm90TmaWarpSpecializedAdapterINS1F_15DefaultEpilogueISI_SJ_SJ_NS1E_6thread17LinearCombinationISI_Li1EffLNS1J_9ScaleType4KindE0ELNS_15FloatRoundStyleE2ESI_EENS1_15EpilogueDefaultEEEEEvvEEEEvNT_6ParamsE --------------------------
	.section	.text._ZN7cutlass13device_kernelINS_4gemm6kernel13GemmUniversalIN4cute5tupleIJiiiiEEENS1_10collective13CollectiveMmaINS1_37MainloopSm90TmaGmmaWarpSpecializedFP8ILi2ENS5_IJNS4_1CILi1EEESB_SB_EEENS1_35KernelTmaWarpSpecializedCooperativeEEENS5_IJNSA_ILi128EEENSA_ILi256EEESF_EEENS_12float_e4m3_tENS5_IJlSB_lEEESI_SJ_NS4_8TiledMMAINS4_8MMA_AtomIJNS4_4SM904GMMA31MMA_64x256x32_F32E4M3E4M3_SS_TNILNSN_7ScaleInE1ELSP_1EEEEEENS4_6LayoutINS5_IJNSA_ILi2EEESB_SB_EEENS5_IJSB_NSA_ILi0EEESV_EEEEENS5_IJNS4_10UnderscoreESY_SY_EEEEENS4_13SM90_TMA_LOADENS4_14ComposedLayoutINS4_7SwizzleILi3ELi4ELi3EEENS4_18smem_ptr_flag_bitsILi8EEENSS_INS5_IJNSA_ILi8EEESF_EEENS5_IJSF_SB_EEEEEEEvNS4_8identityES11_S1B_vS1C_EENS_8epilogue10collective6detail29Sm90TmaWarpSpecializedAdapterINS1F_15DefaultEpilogueISI_SJ_SJ_NS1E_6thread17LinearCombinationISI_Li1EffLNS1J_9ScaleType4KindE0ELNS_15FloatRoundStyleE2ESI_EENS1_15EpilogueDefaultEEEEEvvEEEEvNT_6ParamsE,"ax",@progbits
	.align	128
.text._ZN7cutlass13device_kernelINS_4gemm6kernel13GemmUniversalIN4cute5tupleIJiiiiEEENS1_10collective13CollectiveMmaINS1_37MainloopSm90TmaGmmaWarpSpecializedFP8ILi2ENS5_IJNS4_1CILi1EEESB_SB_EEENS1_35KernelTmaWarpSpecializedCooperativeEEENS5_IJNSA_ILi128EEENSA_ILi256EEESF_EEENS_12float_e4m3_tENS5_IJlSB_lEEESI_SJ_NS4_8TiledMMAINS4_8MMA_AtomIJNS4_4SM904GMMA31MMA_64x256x32_F32E4M3E4M3_SS_TNILNSN_7ScaleInE1ELSP_1EEEEEENS4_6LayoutINS5_IJNSA_ILi2EEESB_SB_EEENS5_IJSB_NSA_ILi0EEESV_EEEEENS5_IJNS4_10UnderscoreESY_SY_EEEEENS4_13SM90_TMA_LOADENS4_14ComposedLayoutINS4_7SwizzleILi3ELi4ELi3EEENS4_18smem_ptr_flag_bitsILi8EEENSS_INS5_IJNSA_ILi8EEESF_EEENS5_IJSF_SB_EEEEEEEvNS4_8identityES11_S1B_vS1C_EENS_8epilogue10collective6detail29Sm90TmaWarpSpecializedAdapterINS1F_15DefaultEpilogueISI_SJ_SJ_NS1E_6thread17LinearCombinationISI_Li1EffLNS1J_9ScaleType4KindE0ELNS_15FloatRoundStyleE2ESI_EENS1_15EpilogueDefaultEEEEEvvEEEEvNT_6ParamsE:
        .type           _ZN7cutlass13device_kernelINS_4gemm6kernel13GemmUniversalIN4cute5tupleIJiiiiEEENS1_10collective13CollectiveMmaINS1_37MainloopSm90TmaGmmaWarpSpecializedFP8ILi2ENS5_IJNS4_1CILi1EEESB_SB_EEENS1_35KernelTmaWarpSpecializedCooperativeEEENS5_IJNSA_ILi128EEENSA_ILi256EEESF_EEENS_12float_e4m3_tENS5_IJlSB_lEEESI_SJ_NS4_8TiledMMAINS4_8MMA_AtomIJNS4_4SM904GMMA31MMA_64x256x32_F32E4M3E4M3_SS_TNILNSN_7ScaleInE1ELSP_1EEEEEENS4_6LayoutINS5_IJNSA_ILi2EEESB_SB_EEENS5_IJSB_NSA_ILi0EEESV_EEEEENS5_IJNS4_10UnderscoreESY_SY_EEEEENS4_13SM90_TMA_LOADENS4_14ComposedLayoutINS4_7SwizzleILi3ELi4ELi3EEENS4_18smem_ptr_flag_bitsILi8EEENSS_INS5_IJNSA_ILi8EEESF_EEENS5_IJSF_SB_EEEEEEEvNS4_8identityES11_S1B_vS1C_EENS_8epilogue10collective6detail29Sm90TmaWarpSpecializedAdapterINS1F_15DefaultEpilogueISI_SJ_SJ_NS1E_6thread17LinearCombinationISI_Li1EffLNS1J_9ScaleType4KindE0ELNS_15FloatRoundStyleE2ESI_EENS1_15EpilogueDefaultEEEEEvvEEEEvNT_6ParamsE,@function
        .size           _ZN7cutlass13device_kernelINS_4gemm6kernel13GemmUniversalIN4cute5tupleIJiiiiEEENS1_10collective13CollectiveMmaINS1_37MainloopSm90TmaGmmaWarpSpecializedFP8ILi2ENS5_IJNS4_1CILi1EEESB_SB_EEENS1_35KernelTmaWarpSpecializedCooperativeEEENS5_IJNSA_ILi128EEENSA_ILi256EEESF_EEENS_12float_e4m3_tENS5_IJlSB_lEEESI_SJ_NS4_8TiledMMAINS4_8MMA_AtomIJNS4_4SM904GMMA31MMA_64x256x32_F32E4M3E4M3_SS_TNILNSN_7ScaleInE1ELSP_1EEEEEENS4_6LayoutINS5_IJNSA_ILi2EEESB_SB_EEENS5_IJSB_NSA_ILi0EEESV_EEEEENS5_IJNS4_10UnderscoreESY_SY_EEEEENS4_13SM90_TMA_LOADENS4_14ComposedLayoutINS4_7SwizzleILi3ELi4ELi3EEENS4_18smem_ptr_flag_bitsILi8EEENSS_INS5_IJNSA_ILi8EEESF_EEENS5_IJSF_SB_EEEEEEEvNS4_8identityES11_S1B_vS1C_EENS_8epilogue10collective6detail29Sm90TmaWarpSpecializedAdapterINS1F_15DefaultEpilogueISI_SJ_SJ_NS1E_6thread17LinearCombinationISI_Li1EffLNS1J_9ScaleType4KindE0ELNS_15FloatRoundStyleE2ESI_EENS1_15EpilogueDefaultEEEEEvvEEEEvNT_6ParamsE,(.L_x_325 - _ZN7cutlass13device_kernelINS_4gemm6kernel13GemmUniversalIN4cute5tupleIJiiiiEEENS1_10collective13CollectiveMmaINS1_37MainloopSm90TmaGmmaWarpSpecializedFP8ILi2ENS5_IJNS4_1CILi1EEESB_SB_EEENS1_35KernelTmaWarpSpecializedCooperativeEEENS5_IJNSA_ILi128EEENSA_ILi256EEESF_EEENS_12float_e4m3_tENS5_IJlSB_lEEESI_SJ_NS4_8TiledMMAINS4_8MMA_AtomIJNS4_4SM904GMMA31MMA_64x256x32_F32E4M3E4M3_SS_TNILNSN_7ScaleInE1ELSP_1EEEEEENS4_6LayoutINS5_IJNSA_ILi2EEESB_SB_EEENS5_IJSB_NSA_ILi0EEESV_EEEEENS5_IJNS4_10UnderscoreESY_SY_EEEEENS4_13SM90_TMA_LOADENS4_14ComposedLayoutINS4_7SwizzleILi3ELi4ELi3EEENS4_18smem_ptr_flag_bitsILi8EEENSS_INS5_IJNSA_ILi8EEESF_EEENS5_IJSF_SB_EEEEEEEvNS4_8identityES11_S1B_vS1C_EENS_8epilogue10collective6detail29Sm90TmaWarpSpecializedAdapterINS1F_15DefaultEpilogueISI_SJ_SJ_NS1E_6thread17LinearCombinationISI_Li1EffLNS1J_9ScaleType4KindE0ELNS_15FloatRoundStyleE2ESI_EENS1_15EpilogueDefaultEEEEEvvEEEEvNT_6ParamsE)
        .other          _ZN7cutlass13device_kernelINS_4gemm6kernel13GemmUniversalIN4cute5tupleIJiiiiEEENS1_10collective13CollectiveMmaINS1_37MainloopSm90TmaGmmaWarpSpecializedFP8ILi2ENS5_IJNS4_1CILi1EEESB_SB_EEENS1_35KernelTmaWarpSpecializedCooperativeEEENS5_IJNSA_ILi128EEENSA_ILi256EEESF_EEENS_12float_e4m3_tENS5_IJlSB_lEEESI_SJ_NS4_8TiledMMAINS4_8MMA_AtomIJNS4_4SM904GMMA31MMA_64x256x32_F32E4M3E4M3_SS_TNILNSN_7ScaleInE1ELSP_1EEEEEENS4_6LayoutINS5_IJNSA_ILi2EEESB_SB_EEENS5_IJSB_NSA_ILi0EEESV_EEEEENS5_IJNS4_10UnderscoreESY_SY_EEEEENS4_13SM90_TMA_LOADENS4_14ComposedLayoutINS4_7SwizzleILi3ELi4ELi3EEENS4_18smem_ptr_flag_bitsILi8EEENSS_INS5_IJNSA_ILi8EEESF_EEENS5_IJSF_SB_EEEEEEEvNS4_8identityES11_S1B_vS1C_EENS_8epilogue10collective6detail29Sm90TmaWarpSpecializedAdapterINS1F_15DefaultEpilogueISI_SJ_SJ_NS1E_6thread17LinearCombinationISI_Li1EffLNS1J_9ScaleType4KindE0ELNS_15FloatRoundStyleE2ESI_EENS1_15EpilogueDefaultEEEEEvvEEEEvNT_6ParamsE,@"STO_CUDA_ENTRY STV_DEFAULT"
_ZN7cutlass13device_kernelINS_4gemm6kernel13GemmUniversalIN4cute5tupleIJiiiiEEENS1_10collective13CollectiveMmaINS1_37MainloopSm90TmaGmmaWarpSpecializedFP8ILi2ENS5_IJNS4_1CILi1EEESB_SB_EEENS1_35KernelTmaWarpSpecializedCooperativeEEENS5_IJNSA_ILi128EEENSA_ILi256EEESF_EEENS_12float_e4m3_tENS5_IJlSB_lEEESI_SJ_NS4_8TiledMMAINS4_8MMA_AtomIJNS4_4SM904GMMA31MMA_64x256x32_F32E4M3E4M3_SS_TNILNSN_7ScaleInE1ELSP_1EEEEEENS4_6LayoutINS5_IJNSA_ILi2EEESB_SB_EEENS5_IJSB_NSA_ILi0EEESV_EEEEENS5_IJNS4_10UnderscoreESY_SY_EEEEENS4_13SM90_TMA_LOADENS4_14ComposedLayoutINS4_7SwizzleILi3ELi4ELi3EEENS4_18smem_ptr_flag_bitsILi8EEENSS_INS5_IJNSA_ILi8EEESF_EEENS5_IJSF_SB_EEEEEEEvNS4_8identityES11_S1B_vS1C_EENS_8epilogue10collective6detail29Sm90TmaWarpSpecializedAdapterINS1F_15DefaultEpilogueISI_SJ_SJ_NS1E_6thread17LinearCombinationISI_Li1EffLNS1J_9ScaleType4KindE0ELNS_15FloatRoundStyleE2ESI_EENS1_15EpilogueDefaultEEEEEvvEEEEvNT_6ParamsE:
[----:B------:R-:W0:Y:S02]  /*0000*/  LDC R1, c[0x0][0x28] ;  /* 0x00000a00ff017b82 */ /* 0x000e240000000800 */
[----:B0-----:R-:W-:Y:S01]  /*0010*/  VIADD R1, R1, 0xffffff10 ;  /* 0xffffff1001017836 */ /* 0x001fe20000000000 */
[----:B------:R-:W0:Y:S01]  /*0020*/  S2R R2, SR_TID.X ;  /* 0x0000000000027919 */ /* 0x000e220000002100 */
[----:B------:R-:W-:Y:S01]  /*0030*/  ELECT P0, URZ, PT ;  /* 0x00000000003f782f */ /* 0x000fe20003800000 */
[----:B------:R-:W-:Y:S01]  /*0040*/  BSSY B0, `(.L_x_0) ;  /* 0x0000015000007945 */ /* 0x000fe20003800000 */
[--C-:B0-----:R-:W-:Y:S02]  /*0050*/  SHF.R.U32.HI R0, RZ, 0x5, R2.reuse ;  /* 0x00000005ff007819 */ /* 0x101fe40000011602 */
[----:B------:R-:W-:-:S03]  /*0060*/  SHF.R.U32.HI R2, RZ, 0x7, R2 ;  /* 0x00000007ff027819 */ /* 0x000fc60000011602 */
[----:B------:R-:W0:Y:S04]  /*0070*/  SHFL.IDX PT, R3, R0, RZ, 0x1f ;  /* 0x00001fff00037589 */ /* 0x000e2800000e0000 */
[----:B------:R-:W1:Y:S01]  /*0080*/  SHFL.IDX PT, R2, R2, RZ, 0x1f ;  /* 0x00001fff02027589 */ /* 0x000e6200000e0000 */
[----:B0-----:R-:W-:Y:S02]  /*0090*/  R2UR UR4, R3 ;  /* 0x00000000030472ca */ /* 0x001fe400000e0000 */
[----:B-1----:R-:W-:-:S11]  /*00a0*/  R2UR UR6, R2 ;  /* 0x00000000020672ca */ /* 0x002fd600000e0000 */
[----:B------:R-:W-:Y:S02]  /*00b0*/  USHF.R.S32.HI UR5, URZ, 0x1f, UR4 ;  /* 0x0000001f3f057899 */ /* 0x000fe40008011404 */
[----:B------:R-:W-:Y:S02]  /*00c0*/  ISETP.NE.OR P0, PT, RZ, UR4, !P0 ;  /* 0x00000004ff007c0c */ /* 0x000fe4000c705670 */
[----:B------:R-:W-:-:S04]  /*00d0*/  ULEA.HI UR5, UR5, UR4, URZ, 0x2 ;  /* 0x0000000405057291 */ /* 0x000fc8000f8f103f */
[----:B------:R-:W-:-:S04]  /*00e0*/  ULOP3.LUT UR5, UR5, 0xfffffffc, URZ, 0xc0, !UPT ;  /* 0xfffffffc05057892 */ /* 0x000fc8000f8ec03f */
[----:B------:R-:W-:-:S03]  /*00f0*/  UIADD3 UR8, UR4, -UR5, URZ ;  /* 0x8000000504087290 */ /* 0x000fc6000fffe03f */
[----:B------:R-:W-:Y:S09]  /*0100*/  @P0 BRA `(.L_x_1) ;  /* 0x0000000000200947 */ /* 0x000ff20003800000 */
[----:B------:R-:W-:Y:S02]  /*0110*/  ULDC.64 UR4, c[0x0][0x198] ;  /* 0x0000660000047ab9 */ /* 0x000fe40000000a00 */
[----:B------:R-:W-:Y:S02]  /*0120*/  UIADD3 UR10, UP0, UR4, 0xf0, URZ ;  /* 0x000000f0040a7890 */ /* 0x000fe4000ff1e03f */
[----:B------:R-:W-:Y:S02]  /*0130*/  UIADD3 UR4, UP1, UR4, 0x1f0, URZ ;  /* 0x000001f004047890 */ /* 0x000fe4000ff3e03f */
[----:B------:R-:W-:Y:S02]  /*0140*/  UIADD3.X UR11, URZ, UR5, URZ, UP0, !UPT ;  /* 0x000000053f0b7290 */ /* 0x000fe400087fe43f */
[----:B------:R-:W-:-:S07]  /*0150*/  UIADD3.X UR5, URZ, UR5, URZ, UP1, !UPT ;  /* 0x000000053f057290 */ /* 0x000fce0008ffe43f */
[----:B------:R0:W-:Y:S02]  /*0160*/  UTMACCTL.PF [UR10] ;  /* 0x000000000a0079b9 */ /* 0x0001e40008040000 */
[----:B------:R0:W-:Y:S02]  /*0170*/  UTMACCTL.PF [UR4] ;  /* 0x00000000040079b9 */ /* 0x0001e40008040000 */
[----:B0-----:R-:W-:Y:S01]  /*0180*/  NOP ;  /* 0x0000000000007918 */ /* 0x001fe20000000000 */
.L_x_1:
[----:B------:R-:W-:Y:S05]  /*0190*/  BSYNC B0 ;  /* 0x0000000000007941 */ /* 0x000fea0003800000 */
.L_x_0:
[----:B------:R-:W0:Y:S01]  /*01a0*/  SHFL.IDX PT, R2, R0, RZ, 0x1f ;  /* 0x00001fff00027589 */ /* 0x000e2200000e0000 */
[----:B------:R-:W-:Y:S01]  /*01b0*/  UISETP.NE.AND UP0, UPT, UR8, 0x3, UPT ;  /* 0x000000030800788c */ /* 0x000fe2000bf05270 */
[----:B------:R-:W-:Y:S01]  /*01c0*/  ISETP.NE.AND P1, PT, RZ, UR6, PT ;  /* 0x00000006ff007c0c */ /* 0x000fe2000bf25270 */
[----:B------:R-:W-:Y:S02]  /*01d0*/  UIADD3 UR10, UR6, -0x1, URZ ;  /* 0xffffffff060a7890 */ /* 0x000fe4000fffe03f */
[----:B------:R-:W-:Y:S02]  /*01e0*/  UISETP.EQ.OR UP0, UPT, UR8, URZ, !UP0 ;  /* 0x0000003f0800728c */ /* 0x000fe4000c702670 */
[----:B------:R-:W-:Y:S02]  /*01f0*/  UISETP.GE.U32.AND UP1, UPT, UR10, 0x2, UPT ;  /* 0x000000020a00788c */ /* 0x000fe4000bf26070 */
[----:B------:R-:W-:-:S04]  /*0200*/  UISETP.EQ.AND UP0, UPT, UR6, URZ, UP0 ;  /* 0x0000003f0600728c */ /* 0x000fc80008702270 */
[----:B------:R-:W-:-:S04]  /*0210*/  USEL UR13, URZ, 0x1, !UP0 ;  /* 0x000000013f0d7887 */ /* 0x000fc8000c000000 */
[----:B------:R-:W-:Y:S01]  /*0220*/  USEL UR13, UR13, 0x2, UP1 ;  /* 0x000000020d0d7887 */ /* 0x000fe20008800000 */
[----:B0-----:R-:W-:-:S13]  /*0230*/  ISETP.NE.AND P0, PT, R2, RZ, PT ;  /* 0x000000ff0200720c */ /* 0x001fda0003f05270 */
[----:B------:R-:W-:Y:S05]  /*0240*/  @P0 BRA `(.L_x_2) ;  /* 0x0000000000480947 */ /* 0x000fea0003800000 */
[----:B------:R-:W0:Y:S01]  /*0250*/  S2UR UR9, SR_CgaCtaId ;  /* 0x00000000000979c3 */ /* 0x000e220000008800 */
[----:B------:R-:W-:Y:S01]  /*0260*/  UMOV UR4, 0x400 ;  /* 0x0000040000047882 */ /* 0x000fe20000000000 */
[----:B------:R-:W-:Y:S01]  /*0270*/  UMOV UR5, 0x1 ;  /* 0x0000000100057882 */ /* 0x000fe20000000000 */
[----:B------:R-:W-:Y:S01]  /*0280*/  UMOV UR6, 0x100 ;  /* 0x0000010000067882 */ /* 0x000fe20000000000 */
[----:B------:R-:W-:Y:S01]  /*0290*/  ELECT P0, URZ, PT ;  /* 0x00000000003f782f */ /* 0x000fe20003800000 */
[----:B------:R-:W-:-:S04]  /*02a0*/  UIADD3 UR6, -UR6, 0x100000, URZ ;  /* 0x0010000006067890 */ /* 0x000fc8000fffe13f */
[----:B------:R-:W-:Y:S02]  /*02b0*/  USHF.L.U32 UR7, UR6, 0xb, URZ ;  /* 0x0000000b06077899 */ /* 0x000fe4000800063f */
[----:B------:R-:W-:Y:S02]  /*02c0*/  USHF.L.U32 UR6, UR6, 0x1, URZ ;  /* 0x0000000106067899 */ /* 0x000fe4000800063f */
[----:B0-----:R-:W-:Y:S02]  /*02d0*/  ULEA UR9, UR9, UR4, 0x18 ;  /* 0x0000000409097291 */ /* 0x001fe4000f8ec03f */
[----:B------:R-:W-:-:S04]  /*02e0*/  UIADD3 UR4, -UR5, 0x100000, URZ ;  /* 0x0010000005047890 */ /* 0x000fc8000fffe13f */
[----:B------:R-:W-:Y:S02]  /*02f0*/  USHF.L.U32 UR5, UR4, 0xb, URZ ;  /* 0x0000000b04057899 */ /* 0x000fe4000800063f */
[----:B------:R-:W-:Y:S01]  /*0300*/  USHF.L.U32 UR4, UR4, 0x1, URZ ;  /* 0x0000000104047899 */ /* 0x000fe2000800063f */
[----:B------:R-:W0:Y:S11]  /*0310*/  FENCE.VIEW.ASYNC.S ;  /* 0x00000000000073c6 */ /* 0x000e360000000000 */
[----:B0-----:R0:W1:Y:S01]  /*0320*/  SYNCS.EXCH.64 URZ, [UR9], UR4 ;  /* 0x00000004093f75b2 */ /* 0x0010620008000100 */
[----:B------:R0:W2:Y:S01]  /*0330*/  SYNCS.EXCH.64 URZ, [UR9+0x10], UR6 ;  /* 0x00001006093f75b2 */ /* 0x0000a20008000100 */
[----:B------:R0:W3:Y:S01]  /*0340*/  SYNCS.EXCH.64 URZ, [UR9+0x8], UR4 ;  /* 0x00000804093f75b2 */ /* 0x0000e20008000100 */
[----:B------:R0:W4:Y:S01]  /*0350*/  SYNCS.EXCH.64 URZ, [UR9+0x18], UR6 ;  /* 0x00001806093f75b2 */ /* 0x0001220008000100 */
[----:B------:R-:W-:Y:S01]  /*0360*/  NOP ;  /* 0x0000000000007918 */ /* 0x000fe20000000000 */
.L_x_2:
[----:B------:R-:W5:Y:S01]  /*0370*/  SHFL.IDX PT, R0, R0, RZ, 0x1f ;  /* 0x00001fff00007589 */ /* 0x000f6200000e0000 */
[----:B------:R-:W1:Y:S01]  /*0380*/  LDC R2, c[0x0][0x65c] ;  /* 0x00019700ff027b82 */ /* 0x000e620000000800 */
[----:B------:R-:W-:Y:S01]  /*0390*/  ELECT P0, URZ, PT ;  /* 0x00000000003f782f */ /* 0x000fe20003800000 */
[----:B------:R-:W-:Y:S01]  /*03a0*/  IMAD.MOV.U32 R3, RZ, RZ, RZ ;  /* 0x000000ffff037224 */ /* 0x000fe200078e00ff */
[----:B0-----:R-:W-:Y:S01]  /*03b0*/  UMOV UR4, 0x20 ;  /* 0x0000002000047882 */ /* 0x001fe20000000000 */
[----:B------:R-:W-:Y:S01]  /*03c0*/  NOP ;  /* 0x0000000000007918 */ /* 0x000fe20000000000 */
[----:B------:R-:W-:Y:S01]  /*03d0*/  NOP ;  /* 0x0000000000007918 */ /* 0x000fe20000000000 */
[----:B-----5:R-:W-:Y:S02]  /*03e0*/  ISETP.NE.OR P0, PT, R0, RZ, !P0 ;  /* 0x000000ff0000720c */ /* 0x020fe40004705670 */
[----:B-1----:R-:W-:Y:S01]  /*03f0*/  ISETP.NE.AND P3, PT, R2, 0x1, PT ;  /* 0x000000010200780c */ /* 0x002fe20003f65270 */
[----:B------:R-:W0:Y:S01]  /*0400*/  S2R R0, SR_CTAID.Y ;  /* 0x0000000000007919 */ /* 0x000e220000002600 */
[----:B------:R-:W1:Y:S09]  /*0410*/  S2R R2, SR_CTAID.X ;  /* 0x0000000000027919 */ /* 0x000e720000002500 */
[----:B------:R-:W-:Y:S01]  /*0420*/  VOTEU.ALL UP0, P0 ;  /* 0x00000000003f7886 */ /* 0x000fe20000000000 */
[----:B------:R-:W-:Y:S01]  /*0430*/  VOTEU.ALL UP1, P0 ;  /* 0x00000000003f7886 */ /* 0x000fe20000020000 */
[----:B------:R-:W1:Y:S01]  /*0440*/  @P3 LDC R7, c[0x0][0x10] ;  /* 0x00000400ff073b82 */ /* 0x000e620000000800 */
[----:B------:R-:W-:-:S02]  /*0450*/  @P3 IMAD.MOV.U32 R5, RZ, RZ, RZ ;  /* 0x000000ffff053224 */ /* 0x000fc400078e00ff */
[----:B------:R-:W-:Y:S01]  /*0460*/  @P3 IMAD.MOV.U32 R11, RZ, RZ, RZ ;  /* 0x000000ffff0b3224 */ /* 0x000fe200078e00ff */
[----:B------:R-:W-:Y:S01]  /*0470*/  @!UP0 UMOV UR6, 0x400 ;  /* 0x0000040000068882 */ /* 0x000fe20000000000 */
[----:B------:R-:W-:-:S04]  /*0480*/  @!UP0 UIADD3 UR4, -UR4, 0x100000, URZ ;  /* 0x0010000004048890 */ /* 0x000fc8000fffe13f */
[----:B------:R-:W-:Y:S02]  /*0490*/  @!UP0 USHF.L.U32 UR5, UR4, 0xb, URZ ;  /* 0x0000000b04058899 */ /* 0x000fe4000800063f */
[----:B------:R-:W-:Y:S01]  /*04a0*/  @!UP0 USHF.L.U32 UR4, UR4, 0x1, URZ ;  /* 0x0000000104048899 */ /* 0x000fe2000800063f */
[----:B------:R-:W5:Y:S08]  /*04b0*/  @!P3 LDC R9, c[0x0][0xc] ;  /* 0x00000300ff09bb82 */ /* 0x000f700000000800 */
[----:B------:R-:W2:Y:S01]  /*04c0*/  @!UP0 S2UR UR7, SR_CgaCtaId ;  /* 0x00000000000789c3 */ /* 0x000ea20000008800 */
[----:B0-----:R-:W-:-:S04]  /*04d0*/  @P3 IMAD.MOV.U32 R4, RZ, RZ, R0 ;  /* 0x000000ffff043224 */ /* 0x001fc800078e0000 */
[----:B-1----:R-:W-:-:S04]  /*04e0*/  @P3 IMAD.WIDE.U32 R6, R2, R7, R4 ;  /* 0x0000000702063225 */ /* 0x002fc800078e0004 */
[----:B------:R-:W-:Y:S02]  /*04f0*/  @P3 IMAD.MOV.U32 R16, RZ, RZ, R6 ;  /* 0x000000ffff103224 */ /* 0x000fe400078e0006 */
[----:B------:R-:W-:Y:S02]  /*0500*/  @P3 IMAD.IADD R17, R7, 0x1, R11 ;  /* 0x0000000107113824 */ /* 0x000fe400078e020b */
[----:B-----5:R-:W-:-:S04]  /*0510*/  @!P3 IMAD.WIDE.U32 R4, R9, R0, R2 ;  /* 0x000000000904b225 */ /* 0x020fc800078e0002 */
[----:B------:R-:W-:Y:S02]  /*0520*/  @!P3 IMAD.MOV.U32 R16, RZ, RZ, R4 ;  /* 0x000000ffff10b224 */ /* 0x000fe400078e0004 */
[----:B------:R-:W-:Y:S01]  /*0530*/  @!P3 IMAD.MOV.U32 R17, RZ, RZ, R5 ;  /* 0x000000ffff11b224 */ /* 0x000fe200078e0005 */
[----:B--2---:R-:W-:Y:S02]  /*0540*/  @!UP0 ULEA UR6, UR7, UR6, 0x18 ;  /* 0x0000000607068291 */ /* 0x004fe4000f8ec03f */
[----:B------:R0:W-:Y:S01]  /*0550*/  STL [R1+0x74], R16 ;  /* 0x0000741001007387 */ /* 0x0001e20000100800 */
[----:B------:R-:W-:-:S03]  /*0560*/  VOTEU.ALL UP0, P0 ;  /* 0x00000000003f7886 */ /* 0x000fc60000000000 */
[----:B------:R0:W-:Y:S04]  /*0570*/  STL [R1+0x70], R17 ;  /* 0x0000701101007387 */ /* 0x0001e80000100800 */
[----:B------:R-:W1:Y:S02]  /*0580*/  FENCE.VIEW.ASYNC.S ;  /* 0x00000000000073c6 */ /* 0x000e640000000000 */
[----:B-1----:R0:W3:Y:S01]  /*0590*/  @!UP0 SYNCS.EXCH.64 URZ, [UR6+0x30], UR4 ;  /* 0x00003004063f85b2 */ /* 0x0020e20008000100 */
[----:B------:R0:W3:Y:S01]  /*05a0*/  @!UP1 SYNCS.EXCH.64 URZ, [UR6+0x38], UR4 ;  /* 0x00003804063f95b2 */ /* 0x0000e20008000100 */
[----:B------:R-:W-:Y:S01]  /*05b0*/  NOP ;  /* 0x0000000000007918 */ /* 0x000fe20000000000 */
[----:B---34-:R-:W-:Y:S06]  /*05c0*/  BAR.SYNC.DEFER_BLOCKING 0x0 ;  /* 0x0000000000007b1d */ /* 0x018fec0000010000 */
[----:B0-----:R-:W-:Y:S05]  /*05d0*/  @!P1 BRA `(.L_x_3) ;  /* 0x000000e000d49947 */ /* 0x001fea0003800000 */
[----:B------:R-:W-:-:S06]  /*05e0*/  UISETP.GT.U32.AND UP0, UPT, UR10, 0x1, UPT ;  /* 0x000000010a00788c */ /* 0x000fcc000bf04070 */
[----:B------:R-:W-:-:S13]  /*05f0*/  PLOP3.LUT P0, PT, PT, PT, UP0, 0x80, 0x0 ;  /* 0x000000000000781c */ /* 0x000fda0003f0f008 */
[----:B------:R-:W-:Y:S05]  /*0600*/  @P0 EXIT ;  /* 0x000000000000094d */ /* 0x000fea0003800000 */
[----:B------:R-:W-:Y:S01]  /*0610*/  IMAD.MOV.U32 R6, RZ, RZ, -0x1 ;  /* 0xffffffffff067424 */ /* 0x000fe200078e00ff */
[----:B------:R-:W-:Y:S01]  /*0620*/  ULDC.64 UR4, c[0x0][0x650] ;  /* 0x0001940000047ab9 */ /* 0x000fe20000000a00 */
[----:B------:R-:W-:Y:S01]  /*0630*/  IMAD.MOV.U32 R5, RZ, RZ, -0x1 ;  /* 0xffffffffff057424 */ /* 0x000fe200078e00ff */
[----:B------:R-:W-:Y:S01]  /*0640*/  ISETP.GE.U32.AND P0, PT, R16, UR4, PT ;  /* 0x0000000410007c0c */ /* 0x000fe2000bf06070 */
[----:B------:R-:W-:Y:S01]  /*0650*/  UMOV UR24, 0xffffffff ;  /* 0xffffffff00187882 */ /* 0x000fe20000000000 */
[----:B------:R0:W-:Y:S01]  /*0660*/  STL [R1+0x7c], R6 ;  /* 0x00007c0601007387 */ /* 0x0001e20000100800 */
[----:B------:R-:W-:Y:S02]  /*0670*/  PRMT R4, RZ, 0x7610, R4 ;  /* 0x00007610ff047816 */ /* 0x000fe40000000004 */
[----:B------:R-:W-:Y:S01]  /*0680*/  ISETP.GE.U32.AND.EX P0, PT, R17, UR5, PT, P0 ;  /* 0x0000000511007c0c */ /* 0x000fe2000bf06100 */
[----:B------:R0:W-:-:S12]  /*0690*/  STL [R1+0x78], R5 ;  /* 0x0000780501007387 */ /* 0x0001d80000100800 */
[----:B0-----:R-:W-:Y:S05]  /*06a0*/  @P0 BRA `(.L_x_4) ;  /* 0x0000000400680947 */ /* 0x001fea0003800000 */
[----:B------:R-:W0:Y:S01]  /*06b0*/  LDC.64 R12, c[0x0][0x628] ;  /* 0x00018a00ff0c7b82 */ /* 0x000e220000000a00 */
[----:B------:R-:W-:Y:S02]  /*06c0*/  IMAD.MOV.U32 R4, RZ, RZ, R16 ;  /* 0x000000ffff047224 */ /* 0x000fe400078e0010 */
[----:B------:R-:W-:-:S05]  /*06d0*/  IMAD.MOV.U32 R5, RZ, RZ, R17 ;  /* 0x000000ffff057224 */ /* 0x000fca00078e0011 */
[----:B------:R-:W1:Y:S08]  /*06e0*/  LDC R10, c[0x0][0x630] ;  /* 0x00018c00ff0a7b82 */ /* 0x000e700000000800 */
[----:B------:R-:W2:Y:S01]  /*06f0*/  LDC.64 R14, c[0x0][0x620] ;  /* 0x00018800ff0e7b82 */ /* 0x000ea20000000a00 */
[----:B0-----:R-:W-:-:S04]  /*0700*/  ISETP.NE.U32.AND P0, PT, R12, RZ, PT ;  /* 0x000000ff0c00720c */ /* 0x001fc80003f05070 */
[----:B------:R-:W-:-:S13]  /*0710*/  ISETP.NE.AND.EX P0, PT, R13, RZ, PT, P0 ;  /* 0x000000ff0d00720c */ /* 0x000fda0003f05300 */
[----:B-12---:R-:W-:Y:S05]  /*0720*/  @!P0 BRA `(.L_x_5) ;  /* 0x0000000000288947 */ /* 0x006fea0003800000 */
[----:B------:R-:W0:Y:S02]  /*0730*/  LDC R9, c[0x0][0x634] ;  /* 0x00018d00ff097b82 */ /* 0x000e240000000800 */
[----:B0-----:R-:W-:-:S05]  /*0740*/  IADD3 R9, P0, R16, R9, RZ ;  /* 0x0000000910097210 */ /* 0x001fca0007f1e0ff */
[----:B------:R-:W-:-:S04]  /*0750*/  IMAD.X R11, RZ, RZ, R17, P0 ;  /* 0x000000ffff0b7224 */ /* 0x000fc800000e0611 */
[----:B------:R-:W-:-:S04]  /*0760*/  IMAD.WIDE.U32 R4, R11, R12, RZ ;  /* 0x0000000c0b047225 */ /* 0x000fc800078e00ff */
[----:B------:R-:W-:-:S04]  /*0770*/  IMAD.WIDE.U32 R6, P0, R9, R13, R4 ;  /* 0x0000000d09067225 */ /* 0x000fc80007800004 */
[----:B------:R-:W-:-:S04]  /*0780*/  IMAD.WIDE.U32 R4, R9, R12, RZ ;  /* 0x0000000c09047225 */ /* 0x000fc800078e00ff */
[----:B------:R-:W-:Y:S01]  /*0790*/  IMAD.X R9, RZ, RZ, RZ, P0 ;  /* 0x000000ffff097224 */ /* 0x000fe200000e06ff */
[----:B------:R-:W-:Y:S01]  /*07a0*/  IADD3 RZ, P0, R5, R6, RZ ;  /* 0x0000000605ff7210 */ /* 0x000fe20007f1e0ff */
[----:B------:R-:W-:-:S04]  /*07b0*/  IMAD.MOV.U32 R8, RZ, RZ, R7 ;  /* 0x000000ffff087224 */ /* 0x000fc800078e0007 */
[----:B------:R-:W-:-:S08]  /*07c0*/  IMAD.WIDE.U32.X R4, R11, R13, R8, P0 ;  /* 0x0000000d0b047225 */ /* 0x000fd000000e0408 */
.L_x_5:
[-CC-:B------:R-:W-:Y:S01]  /*07d0*/  SHF.R.U64 R24, R4, R10.reuse, R5.reuse ;  /* 0x0000000a04187219 */ /* 0x180fe20000001205 */
[----:B------:R-:W0:Y:S01]  /*07e0*/  LDC R8, c[0x0][0x618] ;  /* 0x00018600ff087b82 */ /* 0x000e220000000800 */
[----:B------:R-:W-:Y:S01]  /*07f0*/  SHF.R.U32.HI R4, RZ, R10, R5 ;  /* 0x0000000aff047219 */ /* 0x000fe20000011605 */
[----:B------:R-:W-:Y:S01]  /*0800*/  ULDC UR4, c[0x0][0x150] ;  /* 0x0000540000047ab9 */ /* 0x000fe20000000800 */
[----:B------:R-:W-:Y:S01]  /*0810*/  IADD3 R9, P0, RZ, -R24, RZ ;  /* 0x80000018ff097210 */ /* 0x000fe20007f1e0ff */
[----:B------:R-:W-:Y:S01]  /*0820*/  IMAD.MOV.U32 R5, RZ, RZ, R17 ;  /* 0x000000ffff057224 */ /* 0x000fe200078e0011 */
[----:B------:R-:W-:-:S03]  /*0830*/  I2FP.F32.U32 R3, R2 ;  /* 0x0000000200037245 */ /* 0x000fc60000201000 */
[----:B------:R-:W1:Y:S01]  /*0840*/  LDC.64 R18, c[0x0][0x640] ;  /* 0x00019000ff127b82 */ /* 0x000e620000000a00 */
[----:B------:R-:W-:Y:S02]  /*0850*/  IMAD.X R11, RZ, RZ, ~R4, P0 ;  /* 0x000000ffff0b7224 */ /* 0x000fe400000e0e04 */
[----:B------:R-:W-:Y:S01]  /*0860*/  FMUL R3, R3, UR4 ;  /* 0x0000000403037c20 */ /* 0x000fe20008400000 */
[----:B------:R-:W-:Y:S01]  /*0870*/  IMAD.MOV.U32 R4, RZ, RZ, R16 ;  /* 0x000000ffff047224 */ /* 0x000fe200078e0010 */
[----:B------:R-:W-:Y:S01]  /*0880*/  ULDC UR4, c[0x0][0x154] ;  /* 0x0000550000047ab9 */ /* 0x000fe20000000800 */
[-C--:B------:R-:W-:Y:S02]  /*0890*/  IMAD R6, R11, R14.reuse, RZ ;  /* 0x0000000e0b067224 */ /* 0x080fe400078e02ff */
[C---:B------:R-:W-:Y:S01]  /*08a0*/  IMAD.WIDE.U32 R4, R9.reuse, R14, R4 ;  /* 0x0000000e09047225 */ /* 0x040fe200078e0004 */
[----:B------:R-:W2:Y:S01]  /*08b0*/  LDC R10, c[0x0][0x608] ;  /* 0x00018200ff0a7b82 */ /* 0x000ea20000000800 */
[----:B------:R-:W3:Y:S02]  /*08c0*/  F2I.U32.TRUNC.NTZ R3, R3 ;  /* 0x0000000300037305 */ /* 0x000ee4000020f000 */
[----:B------:R-:W-:-:S04]  /*08d0*/  IMAD R9, R9, R15, R6 ;  /* 0x0000000f09097224 */ /* 0x000fc800078e0206 */
[----:B------:R-:W-:Y:S01]  /*08e0*/  IMAD.IADD R5, R5, 0x1, R9 ;  /* 0x0000000105057824 */ /* 0x000fe200078e0209 */
[----:B------:R-:W4:Y:S01]  /*08f0*/  LDC R7, c[0x0][0x144] ;  /* 0x00005100ff077b82 */ /* 0x000f220000000800 */
[----:B------:R-:W-:-:S03]  /*0900*/  IMAD.MOV.U32 R9, RZ, RZ, 0x1 ;  /* 0x00000001ff097424 */ /* 0x000fc600078e00ff */
[----:B0-----:R-:W-:Y:S02]  /*0910*/  SHF.R.U64 R12, R4, R8, R5 ;  /* 0x00000008040c7219 */ /* 0x001fe40000001205 */
[----:B------:R-:W-:Y:S02]  /*0920*/  I2FP.F32.U32 R4, R0 ;  /* 0x0000000000047245 */ /* 0x000fe40000201000 */
[----:B------:R-:W0:Y:S01]  /*0930*/  LDC R14, c[0x0][0x658] ;  /* 0x00019600ff0e7b82 */ /* 0x000e220000000800 */
[----:B-1----:R-:W-:Y:S01]  /*0940*/  ISETP.NE.U32.AND P0, PT, R18, RZ, PT ;  /* 0x000000ff1200720c */ /* 0x002fe20003f05070 */
[----:B---3--:R-:W-:Y:S02]  /*0950*/  IMAD.MOV R6, RZ, RZ, -R3 ;  /* 0x000000ffff067224 */ /* 0x008fe400078e0a03 */
[----:B------:R-:W-:Y:S01]  /*0960*/  FMUL R4, R4, UR4 ;  /* 0x0000000404047c20 */ /* 0x000fe20008400000 */
[----:B------:R-:W-:Y:S01]  /*0970*/  SHF.R.U32.HI R3, RZ, R8, R5 ;  /* 0x00000008ff037219 */ /* 0x000fe20000011605 */
[----:B------:R-:W-:Y:S01]  /*0980*/  IMAD.MOV.U32 R5, RZ, RZ, -0x1 ;  /* 0xffffffffff057424 */ /* 0x000fe200078e00ff */
[----:B------:R-:W-:Y:S01]  /*0990*/  ISETP.NE.AND.EX P0, PT, R19, RZ, PT, P0 ;  /* 0x000000ff1300720c */ /* 0x000fe20003f05300 */
[----:B------:R1:W3:Y:S01]  /*09a0*/  F2I.U32.TRUNC.NTZ R11, R4 ;  /* 0x00000004000b7305 */ /* 0x0002e2000020f000 */
[----:B------:R-:W1:Y:S01]  /*09b0*/  LDC R13, c[0x0][0x148] ;  /* 0x00005200ff0d7b82 */ /* 0x000e620000000800 */
[----:B--2---:R-:W-:-:S02]  /*09c0*/  SHF.R.U64 R23, R12, R10, R3 ;  /* 0x0000000a0c177219 */ /* 0x004fc40000001203 */
[----:B------:R-:W-:-:S05]  /*09d0*/  SHF.R.U32.HI R3, RZ, R10, R3 ;  /* 0x0000000aff037219 */ /* 0x000fca0000011603 */
[----:B------:R-:W2:Y:S01]  /*09e0*/  LDC R17, c[0x0][0x600] ;  /* 0x00018000ff117b82 */ /* 0x000ea20000000800 */
[----:B----4-:R-:W-:-:S07]  /*09f0*/  IMAD R8, R7, R6, R2 ;  /* 0x0000000607087224 */ /* 0x010fce00078e0202 */
[----:B------:R-:W4:Y:S01]  /*0a00*/  LDC R16, c[0x0][0x648] ;  /* 0x00019200ff107b82 */ /* 0x000f220000000800 */
[-C--:B0-----:R-:W-:Y:S02]  /*0a10*/  SHF.L.U32 R2, R5, R14.reuse, RZ ;  /* 0x0000000e05027219 */ /* 0x081fe400000006ff */
[--C-:B------:R-:W-:Y:S02]  /*0a20*/  SHF.R.U64 R22, R23, R14, R3.reuse ;  /* 0x0000000e17167219 */ /* 0x100fe40000001203 */
[----:B------:R-:W-:Y:S02]  /*0a30*/  LOP3.LUT R10, RZ, R2, RZ, 0x33, !PT ;  /* 0x00000002ff0a7212 */ /* 0x000fe400078e33ff */
[-C--:B------:R-:W-:Y:S01]  /*0a40*/  SHF.R.U32.HI R3, RZ, R14.reuse, R3 ;  /* 0x0000000eff037219 */ /* 0x080fe20000011603 */
[----:B------:R-:W0:Y:S01]  /*0a50*/  LDC R21, c[0x0][0x638] ;  /* 0x00018e00ff157b82 */ /* 0x000e220000000800 */
[----:B------:R-:W-:Y:S01]  /*0a60*/  SHF.L.U32 R9, R9, R14, RZ ;  /* 0x0000000e09097219 */ /* 0x000fe200000006ff */
[----:B------:R-:W-:-:S06]  /*0a70*/  IMAD.MOV.U32 R2, RZ, RZ, R22 ;  /* 0x000000ffff027224 */ /* 0x000fcc00078e0016 */
[----:B------:R-:W0:Y:S01]  /*0a80*/  LDC R20, c[0x0][0x610] ;  /* 0x00018400ff147b82 */ /* 0x000e220000000800 */
[----:B-1-3--:R-:W-:Y:S05]  /*0a90*/  @!P0 BRA `(.L_x_6) ;  /* 0x0000000000288947 */ /* 0x00afea0003800000 */
[----:B------:R-:W1:Y:S02]  /*0aa0*/  LDC R7, c[0x0][0x64c] ;  /* 0x00019300ff077b82 */ /* 0x000e640000000800 */
[----:B-1----:R-:W-:-:S05]  /*0ab0*/  IADD3 R7, P0, R22, R7, RZ ;  /* 0x0000000716077210 */ /* 0x002fca0007f1e0ff */
        /* <DEDUP_REMOVED lines=8> */
.L_x_6:
[----:B----4-:R-:W-:Y:S01]  /*0b40*/  SHF.R.U64 R2, R2, R16, R3 ;  /* 0x0000001002027219 */ /* 0x010fe20000001203 */
[----:B--2---:R-:W-:Y:S01]  /*0b50*/  VIADD R3, R17, 0xffffffff ;  /* 0xffffffff11037836 */ /* 0x004fe20000000000 */
[----:B------:R-:W-:Y:S01]  /*0b60*/  LOP3.LUT R10, R23, R10, RZ, 0xc0, !PT ;  /* 0x0000000a170a7212 */ /* 0x000fe200078ec0ff */
[----:B------:R-:W-:Y:S01]  /*0b70*/  IMAD.MOV R11, RZ, RZ, -R11 ;  /* 0x000000ffff0b7224 */ /* 0x000fe200078e0a0b */
[----:B------:R-:W-:Y:S01]  /*0b80*/  R2UR UR24, R24 ;  /* 0x00000000181872ca */ /* 0x000fe200000e0000 */
[----:B------:R-:W-:Y:S01]  /*0b90*/  IMAD.MOV R4, RZ, RZ, -R2 ;  /* 0x000000ffff047224 */ /* 0x000fe200078e0a02 */
[----:B------:R-:W-:Y:S01]  /*0ba0*/  LOP3.LUT R3, R12, R3, RZ, 0xc0, !PT ;  /* 0x000000030c037212 */ /* 0x000fe200078ec0ff */
[----:B------:R-:W-:Y:S02]  /*0bb0*/  @P3 IMAD R8, R13, R11, R0 ;  /* 0x0000000b0d083224 */ /* 0x000fe400078e0200 */
[----:B------:R-:W-:Y:S02]  /*0bc0*/  IMAD R9, R9, R2, R10 ;  /* 0x0000000209097224 */ /* 0x000fe400078e020a */
[----:B0-----:R-:W-:-:S02]  /*0bd0*/  IMAD R0, R4, R21, R22 ;  /* 0x0000001504007224 */ /* 0x001fc400078e0216 */
[----:B------:R-:W-:Y:S02]  /*0be0*/  IMAD R8, R9, R20, R8 ;  /* 0x0000001409087224 */ /* 0x000fe400078e0208 */
[----:B------:R-:W-:Y:S02]  /*0bf0*/  IMAD R3, R0, R17, R3 ;  /* 0x0000001100037224 */ /* 0x000fe400078e0203 */
[----:B------:R-:W-:-:S03]  /*0c00*/  IMAD.MOV.U32 R4, RZ, RZ, 0x1 ;  /* 0x00000001ff047424 */ /* 0x000fc600078e00ff */
[----:B------:R-:W-:Y:S02]  /*0c10*/  SEL R2, R3, R8, !P3 ;  /* 0x0000000803027207 */ /* 0x000fe40005800000 */
[----:B------:R-:W-:-:S03]  /*0c20*/  SEL R0, R8, R3, !P3 ;  /* 0x0000000308007207 */ /* 0x000fc60005800000 */
[----:B------:R0:W-:Y:S04]  /*0c30*/  STL [R1+0x78], R2 ;  /* 0x0000780201007387 */ /* 0x0001e80000100800 */
[----:B------:R0:W-:Y:S02]  /*0c40*/  STL [R1+0x7c], R0 ;  /* 0x00007c0001007387 */ /* 0x0001e40000100800 */
.L_x_4:
[----:B------:R-:W-:-:S08]  /*0c50*/  NOP ;  /* 0x0000000000007918 */ /* 0x000fd00000000000 */
[----:B------:R-:W1:Y:S02]  /*0c60*/  USETMAXREG.TRY_ALLOC.CTAPOOL UP0, 0xe8 ;  /* 0x000000e8000079c8 */ /* 0x000e640008000600 */
[----:B-1----:R-:W-:-:S13]  /*0c70*/  PLOP3.LUT P0, PT, PT, PT, UP0, 0x80, 0x0 ;  /* 0x000000000000781c */ /* 0x002fda0003f0f008 */
[----:B------:R-:W-:Y:S05]  /*0c80*/  @!P0 BRA `(.L_x_4) ;  /* 0xfffffffc00f08947 */ /* 0x000fea000383ffff */
[----:B------:R-:W-:Y:S01]  /*0c90*/  ULDC.64 UR4, c[0x0][0x598] ;  /* 0x0001660000047ab9 */ /* 0x000fe20000000a00 */
[----:B------:R-:W-:Y:S01]  /*0ca0*/  ULDC.64 UR20, c[0x0][0x208] ;  /* 0x0000820000147ab9 */ /* 0x000fe20000000a00 */
[----:B------:R-:W-:-:S04]  /*0cb0*/  ISETP.NE.U32.AND P0, PT, RZ, UR4, PT ;  /* 0x00000004ff007c0c */ /* 0x000fc8000bf05070 */
[----:B------:R-:W-:-:S13]  /*0cc0*/  ISETP.NE.AND.EX P0, PT, RZ, UR5, PT, P0 ;  /* 0x00000005ff007c0c */ /* 0x000fda000bf05300 */
[----:B------:R-:W-:Y:S05]  /*0cd0*/  @!P0 BRA `(.L_x_7) ;  /* 0x0000000000208947 */ /* 0x000fea0003800000 */
[----:B0-----:R-:W0:Y:S02]  /*0ce0*/  LDC.64 R2, c[0x0][0x598] ;  /* 0x00016600ff027b82 */ /* 0x001e240000000a00 */
[----:B0-----:R-:W2:Y:S02]  /*0cf0*/  LDG.E.64 R2, desc[UR20][R2.64] ;  /* 0x0000001402027981 */ /* 0x001ea4000c1e1b00 */
[----:B--2---:R-:W-:-:S04]  /*0d00*/  ISETP.NE.U32.AND P0, PT, R2, RZ, PT ;  /* 0x000000ff0200720c */ /* 0x004fc80003f05070 */
[----:B------:R-:W-:-:S13]  /*0d10*/  ISETP.NE.AND.EX P0, PT, R3, RZ, PT, P0 ;  /* 0x000000ff0300720c */ /* 0x000fda0003f05300 */
[----:B------:R-:W-:Y:S05]  /*0d20*/  @!P0 BRA `(.L_x_7) ;  /* 0x00000000000c8947 */ /* 0x000fea0003800000 */
[----:B------:R-:W2:Y:S02]  /*0d30*/  LD.E R2, desc[UR20][R2.64] ;  /* 0x0000001402027980 */ /* 0x000ea4000c101900 */
[----:B--2---:R-:W-:Y:S01]  /*0d40*/  R2UR UR22, R2 ;  /* 0x00000000021672ca */ /* 0x004fe200000e0000 */
[----:B------:R-:W-:-:S14]  /*0d50*/  BRA `(.L_x_8) ;  /* 0x0000000000247947 */ /* 0x000fdc0003800000 */
.L_x_7:
[----:B------:R-:W-:Y:S02]  /*0d60*/  ULDC.64 UR4, c[0x0][0x588] ;  /* 0x0001620000047ab9 */ /* 0x000fe40000000a00 */
[----:B------:R-:W-:-:S04]  /*0d70*/  ISETP.NE.U32.AND P0, PT, RZ, UR4, PT ;  /* 0x00000004ff007c0c */ /* 0x000fc8000bf05070 */
[----:B------:R-:W-:-:S13]  /*0d80*/  ISETP.NE.AND.EX P0, PT, RZ, UR5, PT, P0 ;  /* 0x00000005ff007c0c */ /* 0x000fda000bf05300 */
[----:B------:R-:W-:Y:S05]  /*0d90*/  @!P0 BRA `(.L_x_9) ;  /* 0x0000000000108947 */ /* 0x000fea0003800000 */
[----:B0-----:R-:W0:Y:S02]  /*0da0*/  LDC.64 R2, c[0x0][0x588] ;  /* 0x00016200ff027b82 */ /* 0x001e240000000a00 */
[----:B0-----:R-:W2:Y:S02]  /*0db0*/  LDG.E R2, desc[UR20][R2.64] ;  /* 0x0000001402027981 */ /* 0x001ea4000c1e1900 */
[----:B--2---:R-:W-:Y:S01]  /*0dc0*/  R2UR UR22, R2 ;  /* 0x00000000021672ca */ /* 0x004fe200000e0000 */
[----:B------:R-:W-:-:S14]  /*0dd0*/  BRA `(.L_x_8) ;  /* 0x0000000000047947 */ /* 0x000fdc0003800000 */
.L_x_9:
[----:B------:R-:W-:-:S05]  /*0de0*/  ULDC UR22, c[0x0][0x580] ;  /* 0x0001600000167ab9 */ /* 0x000fca0000000800 */
.L_x_8:
[----:B------:R-:W-:Y:S02]  /*0df0*/  ULDC.64 UR4, c[0x0][0x5a0] ;  /* 0x0001680000047ab9 */ /* 0x000fe40000000a00 */
        /* <DEDUP_REMOVED lines=11> */
.L_x_10:
        /* <DEDUP_REMOVED lines=8> */
.L_x_12:
[----:B------:R-:W-:-:S05]  /*0f30*/  ULDC UR23, c[0x0][0x584] ;  /* 0x0001610000177ab9 */ /* 0x000fca0000000800 */
.L_x_11:
[----:B------:R-:W-:-:S13]  /*0f40*/  LOP3.LUT P0, RZ, R4, 0xff, RZ, 0xc0, !PT ;  /* 0x000000ff04ff7812 */ /* 0x000fda000780c0ff */
[----:B------:R-:W-:Y:S05]  /*0f50*/  @!P0 EXIT ;  /* 0x000000000000894d */ /* 0x000fea0003800000 */
[----:B------:R-:W-:Y:S01]  /*0f60*/  ULDC UR4, c[0x0][0x28c] ;  /* 0x0000a30000047ab9 */ /* 0x000fe20000000800 */
[----:B------:R-:W-:Y:S02]  /*0f70*/  ULOP3.LUT UR25, UR13, 0x1, URZ, 0xfc, !UPT ;  /* 0x000000010d197892 */ /* 0x000fe4000f8efc3f */
[----:B------:R-:W-:-:S04]  /*0f80*/  UIADD3 UR4, UR4, 0x7f, URZ ;  /* 0x0000007f04047890 */ /* 0x000fc8000fffe03f */
[----:B------:R-:W-:-:S04]  /*0f90*/  USHF.R.S32.HI UR5, URZ, 0x1f, UR4 ;  /* 0x0000001f3f057899 */ /* 0x000fc80008011404 */
[----:B------:R-:W-:-:S03]  /*0fa0*/  ULEA.HI UR5, UR5, UR4, URZ, 0x7 ;  /* 0x0000000405057291 */ /* 0x000fc6000f8f383f */
[----:B------:R-:W-:Y:S01]  /*0fb0*/  UMOV UR4, URZ ;  /* 0x0000003f00047c82 */ /* 0x000fe20008000000 */
[----:B------:R-:W-:-:S03]  /*0fc0*/  USHF.R.S32.HI UR12, URZ, 0x7, UR5 ;  /* 0x000000073f0c7899 */ /* 0x000fc60008011405 */
[----:B------:R-:W-:-:S09]  /*0fd0*/  UMOV UR5, URZ ;  /* 0x0000003f00057c82 */ /* 0x000fd20008000000 */
.L_x_293:
[----:B0-----:R-:W0:Y:S01]  /*0fe0*/  S2R R0, SR_TID.X ;  /* 0x0000000000007919 */ /* 0x001e220000002100 */
[----:B-1----:R-:W1:Y:S01]  /*0ff0*/  S2UR UR11, SR_CgaCtaId ;  /* 0x00000000000b79c3 */ /* 0x002e620000008800 */
[----:B------:R-:W-:Y:S01]  /*1000*/  UMOV UR14, 0x400 ;  /* 0x00000400000e7882 */ /* 0x000fe20000000000 */
[----:B------:R-:W-:Y:S01]  /*1010*/  UMOV UR6, URZ ;  /* 0x0000003f00067c82 */ /* 0x000fe20008000000 */
[----:B------:R-:W-:Y:S01]  /*1020*/  STL [R1+0x6c], RZ ;  /* 0x00006cff01007387 */ /* 0x000fe20000100800 */
[----:B------:R-:W-:Y:S01]  /*1030*/  UMOV UR7, URZ ;  /* 0x0000003f00077c82 */ /* 0x000fe20008000000 */
[----:B------:R-:W-:Y:S01]  /*1040*/  UMOV UR8, URZ ;  /* 0x0000003f00087c82 */ /* 0x000fe20008000000 */
[----:B------:R-:W-:Y:S01]  /*1050*/  UMOV UR16, UR5 ;  /* 0x0000000500107c82 */ /* 0x000fe20008000000 */
[----:B------:R-:W-:Y:S01]  /*1060*/  STL [R1+0x68], RZ ;  /* 0x000068ff01007387 */ /* 0x000fe20000100800 */
[----:B--2---:R-:W2:Y:S01]  /*1070*/  LDC R2, c[0x0][0x28c] ;  /* 0x0000a300ff027b82 */ /* 0x004ea20000000800 */
[----:B------:R-:W-:Y:S01]  /*1080*/  UMOV UR17, UR4 ;  /* 0x0000000400117c82 */ /* 0x000fe20008000000 */
[----:B------:R-:W-:Y:S01]  /*1090*/  CS2R R4, SRZ ;  /* 0x0000000000047805 */ /* 0x000fe2000001ff00 */
[----:B------:R-:W-:Y:S01]  /*10a0*/  STL [R1+0x64], RZ ;  /* 0x000064ff01007387 */ /* 0x000fe20000100800 */
[----:B------:R-:W-:-:S02]  /*10b0*/  CS2R R6, SRZ ;  /* 0x0000000000067805 */ /* 0x000fc4000001ff00 */
[----:B------:R-:W-:Y:S02]  /*10c0*/  CS2R R8, SRZ ;  /* 0x0000000000087805 */ /* 0x000fe4000001ff00 */
[----:B------:R-:W-:Y:S01]  /*10d0*/  CS2R R10, SRZ ;  /* 0x00000000000a7805 */ /* 0x000fe2000001ff00 */
[----:B------:R-:W-:Y:S01]  /*10e0*/  STL [R1+0x60], RZ ;  /* 0x000060ff01007387 */ /* 0x000fe20000100800 */
[----:B------:R-:W-:Y:S02]  /*10f0*/  CS2R R12, SRZ ;  /* 0x00000000000c7805 */ /* 0x000fe4000001ff00 */
[----:B------:R-:W-:Y:S02]  /*1100*/  CS2R R14, SRZ ;  /* 0x00000000000e7805 */ /* 0x000fe4000001ff00 */
[----:B------:R-:W-:Y:S01]  /*1110*/  CS2R R16, SRZ ;  /* 0x0000000000107805 */ /* 0x000fe2000001ff00 */
[----:B------:R-:W-:Y:S01]  /*1120*/  STL [R1+0x5c], RZ ;  /* 0x00005cff01007387 */ /* 0x000fe20000100800 */
[----:B------:R-:W-:-:S02]  /*1130*/  CS2R R18, SRZ ;  /* 0x0000000000127805 */ /* 0x000fc4000001ff00 */
[----:B------:R-:W-:Y:S02]  /*1140*/  CS2R R20, SRZ ;  /* 0x0000000000147805 */ /* 0x000fe4000001ff00 */
[----:B------:R-:W-:Y:S01]  /*1150*/  CS2R R22, SRZ ;  /* 0x0000000000167805 */ /* 0x000fe2000001ff00 */
[----:B------:R-:W-:Y:S01]  /*1160*/  STL [R1+0x58], RZ ;  /* 0x000058ff01007387 */ /* 0x000fe20000100800 */
[----:B-1----:R-:W-:Y:S01]  /*1170*/  ULEA UR14, UR11, UR14, 0x18 ;  /* 0x0000000e0b0e7291 */ /* 0x002fe2000f8ec03f */
[----:B------:R-:W-:Y:S02]  /*1180*/  CS2R R152, SRZ ;  /* 0x0000000000987805 */ /* 0x000fe4000001ff00 */
[----:B------:R-:W-:Y:S01]  /*1190*/  CS2R R154, SRZ ;  /* 0x00000000009a7805 */ /* 0x000fe2000001ff00 */
[----:B------:R-:W-:Y:S01]  /*11a0*/  STL [R1+0x54], RZ ;  /* 0x000054ff01007387 */ /* 0x000fe20000100800 */
[----:B------:R-:W-:Y:S02]  /*11b0*/  CS2R R156, SRZ ;  /* 0x00000000009c7805 */ /* 0x000fe4000001ff00 */
[----:B------:R-:W-:-:S02]  /*11c0*/  CS2R R158, SRZ ;  /* 0x00000000009e7805 */ /* 0x000fc4000001ff00 */
[----:B------:R-:W-:Y:S02]  /*11d0*/  CS2R R160, SRZ ;  /* 0x0000000000a07805 */ /* 0x000fe4000001ff00 */
[----:B0-----:R-:W-:Y:S01]  /*11e0*/  LOP3.LUT R0, R0, 0x80, RZ, 0xc0, !PT ;  /* 0x0000008000007812 */ /* 0x001fe200078ec0ff */
[----:B------:R-:W-:Y:S01]  /*11f0*/  STL [R1+0x50], RZ ;  /* 0x000050ff01007387 */ /* 0x000fe20000100800 */
[----:B--2---:R-:W-:Y:S02]  /*1200*/  ISETP.GE.AND P0, PT, R2, 0x1, PT ;  /* 0x000000010200780c */ /* 0x004fe40003f06270 */
[----:B------:R-:W-:Y:S02]  /*1210*/  CS2R R2, SRZ ;  /* 0x0000000000027805 */ /* 0x000fe4000001ff00 */
[----:B------:R-:W-:Y:S01]  /*1220*/  SHF.R.U32.HI R0, RZ, 0x7, R0 ;  /* 0x00000007ff007819 */ /* 0x000fe20000011600 */
        /* <DEDUP_REMOVED lines=8> */
[----:B------:R-:W0:Y:S01]  /*12b0*/  SHFL.IDX PT, R0, R0, RZ, 0x1f ;  /* 0x00001fff00007589 */ /* 0x000e2200000e0000 */
[----:B------:R-:W-:-:S02]  /*12c0*/  CS2R R174, SRZ ;  /* 0x0000000000ae7805 */ /* 0x000fc4000001ff00 */
[----:B------:R-:W-:Y:S02]  /*12d0*/  CS2R R176, SRZ ;  /* 0x0000000000b07805 */ /* 0x000fe4000001ff00 */
[----:B------:R-:W-:Y:S01]  /*12e0*/  CS2R R178, SRZ ;  /* 0x0000000000b27805 */ /* 0x000fe2000001ff00 */
[----:B------:R1:W-:Y:S01]  /*12f0*/  STL [R1+0x44], RZ ;  /* 0x000044ff01007387 */ /* 0x0003e20000100800 */
[----:B------:R-:W-:Y:S02]  /*1300*/  CS2R R180, SRZ ;  /* 0x0000000000b47805 */ /* 0x000fe4000001ff00 */
[----:B------:R-:W-:Y:S02]  /*1310*/  CS2R R182, SRZ ;  /* 0x0000000000b67805 */ /* 0x000fe4000001ff00 */
[----:B------:R-:W-:Y:S01]  /*1320*/  CS2R R184, SRZ ;  /* 0x0000000000b87805 */ /* 0x000fe2000001ff00 */
[----:B------:R1:W-:Y:S01]  /*1330*/  STL [R1+0x40], RZ ;  /* 0x000040ff01007387 */ /* 0x0003e20000100800 */
        /* <DEDUP_REMOVED lines=14> */
[----:B------:R-:W-:Y:S02]  /*1420*/  CS2R R208, SRZ ;  /* 0x0000000000d07805 */ /* 0x000fe4000001ff00 */
[----:B0-----:R-:W-:Y:S01]  /*1430*/  R2UR UR9, R0 ;  /* 0x00000000000972ca */ /* 0x001fe200000e0000 */
[----:B------:R1:W-:Y:S01]  /*1440*/  STL [R1+0x30], RZ ;  /* 0x000030ff01007387 */ /* 0x0003e20000100800 */
[----:B------:R-:W-:Y:S01]  /*1450*/  IMAD.MOV.U32 R0, RZ, RZ, RZ ;  /* 0x000000ffff007224 */ /* 0x000fe200078e00ff */
[----:B------:R-:W-:-:S02]  /*1460*/  CS2R R210, SRZ ;  /* 0x0000000000d27805 */ /* 0x000fc4000001ff00 */
[----:B------:R-:W-:Y:S01]  /*1470*/  CS2R R212, SRZ ;  /* 0x0000000000d47805 */ /* 0x000fe2000001ff00 */
[----:B------:R1:W-:Y:S01]  /*1480*/  STL [R1+0x2c], RZ ;  /* 0x00002cff01007387 */ /* 0x0003e20000100800 */
[----:B------:R-:W-:Y:S02]  /*1490*/  CS2R R214, SRZ ;  /* 0x0000000000d67805 */ /* 0x000fe4000001ff00 */
[----:B------:R-:W-:Y:S02]  /*14a0*/  CS2R R216, SRZ ;  /* 0x0000000000d87805 */ /* 0x000fe4000001ff00 */
[----:B------:R-:W-:Y:S01]  /*14b0*/  CS2R R218, SRZ ;  /* 0x0000000000da7805 */ /* 0x000fe2000001ff00 */
[----:B------:R1:W-:Y:S01]  /*14c0*/  STL [R1+0x28], RZ ;  /* 0x000028ff01007387 */ /* 0x0003e20000100800 */
[----:B------:R-:W-:Y:S02]  /*14d0*/  CS2R R220, SRZ ;  /* 0x0000000000dc7805 */ /* 0x000fe4000001ff00 */
[----:B------:R-:W-:-:S02]  /*14e0*/  CS2R R222, SRZ ;  /* 0x0000000000de7805 */ /* 0x000fc4000001ff00 */
[----:B------:R-:W-:Y:S01]  /*14f0*/  CS2R R224, SRZ ;  /* 0x0000000000e07805 */ /* 0x000fe2000001ff00 */
[----:B------:R1:W-:Y:S01]  /*1500*/  STL [R1+0x24], RZ ;  /* 0x000024ff01007387 */ /* 0x0003e20000100800 */
[----:B------:R-:W-:Y:S01]  /*1510*/  ULEA.HI UR10, UR9, UR9, URZ, 0x1 ;  /* 0x00000009090a7291 */ /* 0x000fe2000f8f083f */
[----:B------:R-:W-:Y:S01]  /*1520*/  CS2R R226, SRZ ;  /* 0x0000000000e27805 */ /* 0x000fe2000001ff00 */
[----:B------:R-:W-:Y:S01]  /*1530*/  IMAD.MOV.U32 R228, RZ, RZ, RZ ;  /* 0x000000ffffe47224 */ /* 0x000fe200078e00ff */
[----:B------:R1:W-:Y:S01]  /*1540*/  STL [R1+0x20], RZ ;  /* 0x000020ff01007387 */ /* 0x0003e20000100800 */
[----:B------:R-:W-:Y:S01]  /*1550*/  ULOP3.LUT UR10, UR10, 0x7fffe, URZ, 0xc0, !UPT ;  /* 0x0007fffe0a0a7892 */ /* 0x000fe2000f8ec03f */
[----:B------:R-:W-:Y:S02]  /*1560*/  CS2R R24, SRZ ;  /* 0x0000000000187805 */ /* 0x000fe4000001ff00 */
[----:B------:R-:W-:Y:S01]  /*1570*/  CS2R R26, SRZ ;  /* 0x00000000001a7805 */ /* 0x000fe2000001ff00 */
[----:B------:R1:W-:Y:S01]  /*1580*/  STL [R1+0x1c], RZ ;  /* 0x00001cff01007387 */ /* 0x0003e20000100800 */
[----:B------:R-:W-:Y:S01]  /*1590*/  UIADD3 UR10, UR9, -UR10, URZ ;  /* 0x8000000a090a7290 */ /* 0x000fe2000fffe03f */
[----:B------:R-:W-:-:S02]  /*15a0*/  CS2R R28, SRZ ;  /* 0x00000000001c7805 */ /* 0x000fc4000001ff00 */
[----:B---34-:R-:W-:Y:S01]  /*15b0*/  CS2R R30, SRZ ;  /* 0x00000000001e7805 */ /* 0x018fe2000001ff00 */
[----:B------:R1:W-:Y:S01]  /*15c0*/  STL [R1+0x18], RZ ;  /* 0x000018ff01007387 */ /* 0x0003e20000100800 */
[----:B------:R-:W-:Y:S01]  /*15d0*/  ULEA UR10, UR10, UR14, 0xd ;  /* 0x0000000e0a0a7291 */ /* 0x000fe2000f8e683f */
[----:B------:R-:W-:Y:S02]  /*15e0*/  CS2R R32, SRZ ;  /* 0x0000000000207805 */ /* 0x000fe4000001ff00 */
[----:B------:R-:W-:Y:S01]  /*15f0*/  CS2R R34, SRZ ;  /* 0x0000000000227805 */ /* 0x000fe2000001ff00 */
[----:B------:R1:W-:Y:S01]  /*1600*/  STL [R1+0x14], RZ ;  /* 0x000014ff01007387 */ /* 0x0003e20000100800 */
[----:B------:R-:W-:Y:S01]  /*1610*/  UIADD3 UR10, UR10, 0x100, URZ ;  /* 0x000001000a0a7890 */ /* 0x000fe2000fffe03f */
[----:B------:R-:W-:Y:S02]  /*1620*/  CS2R R36, SRZ ;  /* 0x0000000000247805 */ /* 0x000fe4000001ff00 */
[----:B------:R-:W-:Y:S01]  /*1630*/  CS2R R38, SRZ ;  /* 0x0000000000267805 */ /* 0x000fe2000001ff00 */
[----:B------:R1:W-:Y:S01]  /*1640*/  STL [R1+0x10], RZ ;  /* 0x000010ff01007387 */ /* 0x0003e20000100800 */
[----:B------:R-:W-:Y:S01]  /*1650*/  USHF.R.U32.HI UR10, URZ, 0x4, UR10 ;  /* 0x000000043f0a7899 */ /* 0x000fe2000801160a */
[----:B------:R-:W-:-:S02]  /*1660*/  CS2R R40, SRZ ;  /* 0x0000000000287805 */ /* 0x000fc4000001ff00 */
[----:B------:R-:W-:Y:S01]  /*1670*/  CS2R R42, SRZ ;  /* 0x00000000002a7805 */ /* 0x000fe2000001ff00 */
[----:B------:R1:W-:Y:S01]  /*1680*/  STL [R1+0xc], RZ ;  /* 0x00000cff01007387 */ /* 0x0003e20000100800 */
[----:B------:R-:W-:Y:S01]  /*1690*/  ULOP3.LUT UR15, UR10, 0x3fff, URZ, 0xc0, !UPT ;  /* 0x00003fff0a0f7892 */ /* 0x000fe2000f8ec03f */
        /* <DEDUP_REMOVED lines=10> */
[----:B------:R1:W-:Y:S01]  /*1740*/  STL [R1], RZ ;  /* 0x000000ff01007387 */ /* 0x0003e20000100800 */
[----:B------:R-:W-:Y:S02]  /*1750*/  CS2R R60, SRZ ;  /* 0x00000000003c7805 */ /* 0x000fe4000001ff00 */
[----:B------:R-:W-:Y:S02]  /*1760*/  CS2R R62, SRZ ;  /* 0x00000000003e7805 */ /* 0x000fe4000001ff00 */
[----:B------:R-:W-:Y:S02]  /*1770*/  CS2R R64, SRZ ;  /* 0x0000000000407805 */ /* 0x000fe4000001ff00 */
[----:B------:R-:W-:-:S02]  /*1780*/  CS2R R66, SRZ ;  /* 0x0000000000427805 */ /* 0x000fc4000001ff00 */
[----:B------:R-:W-:Y:S02]  /*1790*/  CS2R R68, SRZ ;  /* 0x0000000000447805 */ /* 0x000fe4000001ff00 */
[----:B------:R-:W-:Y:S02]  /*17a0*/  CS2R R70, SRZ ;  /* 0x0000000000467805 */ /* 0x000fe4000001ff00 */
        /* <DEDUP_REMOVED lines=39> */
[----:B------:R-:W-:Y:S01]  /*1a20*/  CS2R R150, SRZ ;  /* 0x0000000000967805 */ /* 0x000fe2000001ff00 */
[----:B-1----:R-:W-:Y:S06]  /*1a30*/  @!P0 BRA `(.L_x_13) ;  /* 0x0000001000948947 */ /* 0x002fec0003800000 */
[----:B------:R-:W-:-:S06]  /*1a40*/  UISETP.NE.AND UP0, UPT, UR25, 0x3, UPT ;  /* 0x000000031900788c */ /* 0x000fcc000bf05270 */
[----:B------:R-:W-:-:S13]  /*1a50*/  PLOP3.LUT P1, PT, PT, PT, UP0, 0x80, 0x0 ;  /* 0x000000000000781c */ /* 0x000fda0003f2f008 */
[----:B------:R-:W-:Y:S05]  /*1a60*/  @!P1 BRA `(.L_x_14) ;  /* 0x0000000000049947 */ /* 0x000fea0003800000 */
[----:B------:R-:W-:Y:S01]  /*1a70*/  BPT.TRAP 0x1 ;  /* 0x000000040000795c */ /* 0x000fe20000300000 */
.L_x_14:
[----:B------:R-:W-:Y:S01]  /*1a80*/  ULEA UR6, UR5, UR14, 0x3 ;  /* 0x0000000e05067291 */ /* 0x000fe2000f8e183f */
[----:B------:R-:W-:-:S05]  /*1a90*/  IMAD.U32 R0, RZ, RZ, UR4 ;  /* 0x00000004ff007e24 */ /* 0x000fca000f8e00ff */
[----:B------:R-:W-:-:S04]  /*1aa0*/  SHF.L.U32 R0, R0, 0x1f, RZ ;  /* 0x0000001f00007819 */ /* 0x000fc800000006ff */
[----:B------:R0:W1:Y:S01]  /*1ab0*/  SYNCS.PHASECHK.TRANS64.TRYWAIT P0, [UR6], R0 ;  /* 0x00000000ff0075a7 */ /* 0x0000620008000146 */
[----:B------:R-:W-:Y:S05]  /*1ac0*/  @!P1 BRA `(.L_x_15) ;  /* 0x0000000000049947 */ /* 0x000fea0003800000 */
[----:B------:R-:W-:Y:S01]  /*1ad0*/  BPT.TRAP 0x1 ;  /* 0x000000040000795c */ /* 0x000fe20000300000 */
.L_x_15:
[----:B-1----:R-:W-:Y:S05]  /*1ae0*/  @P0 BRA `(.L_x_16) ;  /* 0x0000000000080947 */ /* 0x002fea0003800000 */
[----:B------:R-:W1:Y:S02]  /*1af0*/  SYNCS.PHASECHK.TRANS64.TRYWAIT P0, [UR6], R0 ;  /* 0x00000000ff0075a7 */ /* 0x000e640008000146 */
[----:B-1----:R-:W-:Y:S05]  /*1b00*/  @!P0 BRA `(.L_x_17) ;  /* 0x000000e000fc8947 */ /* 0x002fea0003800000 */
.L_x_16:
[----:B------:R-:W-:Y:S01]  /*1b10*/  UIADD3 UR6, UR14, 0x8100, URZ ;  /* 0x000081000e067890 */ /* 0x000fe2000fffe03f */
[----:B------:R-:W-:Y:S01]  /*1b20*/  WARPGROUP.ARRIVE ;  /* 0x00000000000079c5 */ /* 0x000fe20000000000 */
[----:B------:R-:W-:Y:S01]  /*1b30*/  ULOP3.LUT UR8, UR15, 0x10000, URZ, 0xfc, !UPT ;  /* 0x000100000f087892 */ /* 0x000fe2000f8efc3f */
[----:B------:R2:W-:Y:S01]  /*1b40*/  STL [R1+0x6c], RZ ;  /* 0x00006cff01007387 */ /* 0x0005e20000100800 */
[----:B------:R-:W-:Y:S01]  /*1b50*/  USHF.R.U32.HI UR6, URZ, 0x4, UR6 ;  /* 0x000000043f067899 */ /* 0x000fe20008011606 */
[----:B01----:R-:W-:Y:S01]  /*1b60*/  IMAD.MOV.U32 R0, RZ, RZ, RZ ;  /* 0x000000ffff007224 */ /* 0x003fe200078e00ff */
[----:B------:R-:W-:Y:S01]  /*1b70*/  UMOV UR9, 0x40000040 ;  /* 0x4000004000097882 */ /* 0x000fe20000000000 */
[----:B------:R-:W-:Y:S01]  /*1b80*/  UMOV UR11, 0x40000040 ;  /* 0x40000040000b7882 */ /* 0x000fe20000000000 */
[----:B------:R-:W-:Y:S01]  /*1b90*/  ULOP3.LUT UR6, UR6, 0x3fff, URZ, 0xc0, !UPT ;  /* 0x00003fff06067892 */ /* 0x000fe2000f8ec03f */
[----:B------:R2:W-:Y:S01]  /*1ba0*/  STL [R1+0x68], RZ ;  /* 0x000068ff01007387 */ /* 0x0005e20000100800 */
[----:B------:R-:W-:-:S02]  /*1bb0*/  CS2R R2, SRZ ;  /* 0x0000000000027805 */ /* 0x000fc4000001ff00 */
[----:B------:R-:W-:Y:S01]  /*1bc0*/  CS2R R4, SRZ ;  /* 0x0000000000047805 */ /* 0x000fe2000001ff00 */
[----:B------:R-:W-:Y:S01]  /*1bd0*/  ULOP3.LUT UR7, UR6, 0x10000, URZ, 0xfc, !UPT ;  /* 0x0001000006077892 */ /* 0x000fe2000f8efc3f */
[----:B------:R2:W-:Y:S01]  /*1be0*/  STL [R1+0x64], RZ ;  /* 0x000064ff01007387 */ /* 0x0005e20000100800 */
[----:B------:R-:W-:Y:S01]  /*1bf0*/  ULEA UR6, UR5, UR8, 0xa ;  /* 0x0000000805067291 */ /* 0x000fe2000f8e503f */
[----:B------:R-:W-:Y:S01]  /*1c00*/  CS2R R6, SRZ ;  /* 0x0000000000067805 */ /* 0x000fe2000001ff00 */
[----:B------:R-:W-:Y:S01]  /*1c10*/  ULEA UR7, UR5, UR7, 0xb ;  /* 0x0000000705077291 */ /* 0x000fe2000f8e583f */
[----:B------:R2:W-:Y:S01]  /*1c20*/  STL [R1+0x60], RZ ;  /* 0x000060ff01007387 */ /* 0x0005e20000100800 */
[----:B------:R-:W-:Y:S02]  /*1c30*/  CS2R R8, SRZ ;  /* 0x0000000000087805 */ /* 0x000fe4000001ff00 */
[----:B------:R-:W-:Y:S02]  /*1c40*/  CS2R R10, SRZ ;  /* 0x00000000000a7805 */ /* 0x000fe4000001ff00 */
[----:B------:R-:W-:Y:S01]  /*1c50*/  CS2R R12, SRZ ;  /* 0x00000000000c7805 */ /* 0x000fe2000001ff00 */
[----:B------:R-:W-:Y:S01]  /*1c60*/  UMOV UR8, UR6 ;  /* 0x0000000600087c82 */ /* 0x000fe20008000000 */
[----:B------:R2:W-:Y:S01]  /*1c70*/  STL [R1+0x5c], RZ ;  /* 0x00005cff01007387 */ /* 0x0005e20000100800 */
[----:B------:R-:W-:Y:S01]  /*1c80*/  UMOV UR10, UR7 ;  /* 0x00000007000a7c82 */ /* 0x000fe20008000000 */
[----:B------:R-:W-:Y:S01]  /*1c90*/  CS2R R14, SRZ ;  /* 0x00000000000e7805 */ /* 0x000fe2000001ff00 */
[----:B------:R-:W-:Y:S01]  /*1ca0*/  QGMMA.64x256x32.F32.E4M3.E4M3 R24, gdesc[UR8], RZ, !UPT ;  /* 0x03e00000081879f3 */ /* 0x000fe2000c7008ff */
[----:B------:R-:W-:Y:S01]  /*1cb0*/  UIADD3 UR8, UR6, 0x2, URZ ;  /* 0x0000000206087890 */ /* 0x000fe2000fffe03f */
[----:B------:R2:W-:Y:S01]  /*1cc0*/  STL [R1+0x58], RZ ;  /* 0x000058ff01007387 */ /* 0x0005e20000100800 */
[----:B------:R-:W-:Y:S01]  /*1cd0*/  UIADD3 UR10, UR7, 0x2, URZ ;  /* 0x00000002070a7890 */ /* 0x000fe2000fffe03f */
[----:B------:R-:W-:Y:S01]  /*1ce0*/  CS2R R16, SRZ ;  /* 0x0000000000107805 */ /* 0x000fe2000001ff00 */
[----:B------:R-:W-:Y:S01]  /*1cf0*/  UMOV UR9, 0x40000040 ;  /* 0x4000004000097882 */ /* 0x000fe20000000000 */
[----:B------:R-:W-:Y:S01]  /*1d00*/  UMOV UR11, 0x40000040 ;  /* 0x40000040000b7882 */ /* 0x000fe20000000000 */
        /* <DEDUP_REMOVED lines=54> */
[----:B------:R-:W-:Y:S01]  /*2070*/  CS2R R226, SRZ ;  /* 0x0000000000e27805 */ /* 0x000fe2000001ff00 */
[----:B------:R-:W-:Y:S01]  /*2080*/  IMAD.MOV.U32 R228, RZ, RZ, RZ ;  /* 0x000000ffffe47224 */ /* 0x000fe200078e00ff */
[----:B------:R2:W-:Y:S04]  /*2090*/  STL [R1+0x1c], RZ ;  /* 0x00001cff01007387 */ /* 0x0005e80000100800 */
[----:B------:R2:W-:Y:S04]  /*20a0*/  STL [R1+0x18], RZ ;  /* 0x000018ff01007387 */ /* 0x0005e80000100800 */
[----:B------:R2:W-:Y:S04]  /*20b0*/  STL [R1+0x14], RZ ;  /* 0x000014ff01007387 */ /* 0x0005e80000100800 */
[----:B------:R2:W-:Y:S04]  /*20c0*/  STL [R1+0x10], RZ ;  /* 0x000010ff01007387 */ /* 0x0005e80000100800 */
[----:B------:R2:W-:Y:S04]  /*20d0*/  STL [R1+0xc], RZ ;  /* 0x00000cff01007387 */ /* 0x0005e80000100800 */
[----:B------:R2:W-:Y:S04]  /*20e0*/  STL [R1+0x8], RZ ;  /* 0x000008ff01007387 */ /* 0x0005e80000100800 */
[----:B------:R2:W-:Y:S04]  /*20f0*/  STL [R1+0x4], RZ ;  /* 0x000004ff01007387 */ /* 0x0005e80000100800 */
[----:B------:R2:W-:Y:S01]  /*2100*/  STL [R1], RZ ;  /* 0x000000ff01007387 */ /* 0x0005e20000100800 */
[----:B------:R-:W-:Y:S01]  /*2110*/  QGMMA.64x256x32.F32.E4M3.E4M3 R24, gdesc[UR8], R24 ;  /* 0x03e00000081879f3 */ /* 0x000fe20008700818 */
[----:B------:R-:W-:-:S02]  /*2120*/  UIADD3 UR8, UR6, 0x4, URZ ;  /* 0x0000000406087890 */ /* 0x000fc4000fffe03f */
[----:B------:R-:W-:Y:S01]  /*2130*/  UIADD3 UR10, UR7, 0x4, URZ ;  /* 0x00000004070a7890 */ /* 0x000fe2000fffe03f */
[----:B------:R-:W-:Y:S01]  /*2140*/  UMOV UR9, 0x40000040 ;  /* 0x4000004000097882 */ /* 0x000fe20000000000 */
[----:B------:R-:W-:-:S15]  /*2150*/  UMOV UR11, 0x40000040 ;  /* 0x40000040000b7882 */ /* 0x000fde0000000000 */
[----:B------:R-:W-:-:S08]  /*2160*/  NOP ;  /* 0x0000000000007918 */ /* 0x000fd00000000000 */
[----:B------:R-:W-:Y:S01]  /*2170*/  QGMMA.64x256x32.F32.E4M3.E4M3 R24, gdesc[UR8], R24 ;  /* 0x03e00000081879f3 */ /* 0x000fe20008700818 */
[----:B------:R-:W-:Y:S02]  /*2180*/  UIADD3 UR10, UR7, 0x6, URZ ;  /* 0x00000006070a7890 */ /* 0x000fe4000fffe03f */
[----:B------:R-:W-:Y:S01]  /*2190*/  UIADD3 UR8, UR6, 0x6, URZ ;  /* 0x0000000606087890 */ /* 0x000fe2000fffe03f */
[----:B------:R-:W-:Y:S01]  /*21a0*/  ULDC UR7, c[0x0][0x50c] ;  /* 0x0001430000077ab9 */ /* 0x000fe20000000800 */
[----:B------:R-:W-:Y:S01]  /*21b0*/  UMOV UR9, 0x40000040 ;  /* 0x4000004000097882 */ /* 0x000fe20000000000 */
[----:B------:R-:W-:Y:S01]  /*21c0*/  UISETP.NE.AND UP0, UPT, UR7, 0x4, UPT ;  /* 0x000000040700788c */ /* 0x000fe2000bf05270 */
[----:B------:R-:W-:Y:S01]  /*21d0*/  UMOV UR11, 0x40000040 ;  /* 0x40000040000b7882 */ /* 0x000fe20000000000 */
[----:B------:R-:W-:Y:S02]  /*21e0*/  UMOV UR6, 0x4 ;  /* 0x0000000400067882 */ /* 0x000fe40000000000 */
[----:B------:R-:W-:-:S06]  /*21f0*/  USEL UR7, URZ, 0x1, UP0 ;  /* 0x000000013f077887 */ /* 0x000fcc0008000000 */
[----:B------:R-:W-:-:S12]  /*2200*/  ISETP.NE.AND P0, PT, RZ, UR7, PT ;  /* 0x00000007ff007c0c */ /* 0x000fd8000bf05270 */
[----:B------:R-:W-:Y:S01]  /*2210*/  QGMMA.64x256x32.F32.E4M3.E4M3 R24, gdesc[UR8], R24, gsb0 ;  /* 0x03e00000081879f3 */ /* 0x000fe20008000818 */
[----:B--2---:R-:W-:Y:S05]  /*2220*/  @!P0 BRA `(.L_x_18) ;  /* 0x0000000800808947 */ /* 0x004fea0003800000 */
[----:B------:R-:W-:Y:S02]  /*2230*/  WARPGROUP.DEPBAR.LE gsb0, 0x0 ;  /* 0x00008000000079c5 */ /* 0x000fe40000010000 */
[----:B------:R-:W-:-:S01]  /*2240*/  FADD R227, RZ, R25 ;  /* 0x00000019ffe37221 */ /* 0x000fc20000000000 */
[----:B------:R-:W-:Y:S01]  /*2250*/  FADD R228, RZ, R24 ;  /* 0x00000018ffe47221 */ /* 0x000fe20000000000 */
[----:B------:R-:W-:-:S01]  /*2260*/  FADD R226, RZ, R26 ;  /* 0x0000001affe27221 */ /* 0x000fc20000000000 */
[----:B------:R-:W-:Y:S01]  /*2270*/  FADD R225, RZ, R27 ;  /* 0x0000001bffe17221 */ /* 0x000fe20000000000 */
[----:B------:R-:W-:-:S01]  /*2280*/  FADD R224, RZ, R28 ;  /* 0x0000001cffe07221 */ /* 0x000fc20000000000 */
[----:B------:R0:W-:Y:S01]  /*2290*/  STL [R1+0x80], R227 ;  /* 0x000080e301007387 */ /* 0x0001e20000100800 */
[----:B------:R-:W-:-:S01]  /*22a0*/  FADD R223, RZ, R29 ;  /* 0x0000001dffdf7221 */ /* 0x000fc20000000000 */
[----:B------:R-:W-:Y:S01]  /*22b0*/  FADD R222, RZ, R30 ;  /* 0x0000001effde7221 */ /* 0x000fe20000000000 */
[----:B------:R-:W-:-:S01]  /*22c0*/  FADD R221, RZ, R31 ;  /* 0x0000001fffdd7221 */ /* 0x000fc20000000000 */
[----:B------:R-:W-:Y:S01]  /*22d0*/  FADD R220, RZ, R32 ;  /* 0x00000020ffdc7221 */ /* 0x000fe20000000000 */
[----:B------:R-:W-:-:S01]  /*22e0*/  FADD R219, RZ, R33 ;  /* 0x00000021ffdb7221 */ /* 0x000fc20000000000 */
[----:B------:R-:W-:Y:S01]  /*22f0*/  FADD R218, RZ, R34 ;  /* 0x00000022ffda7221 */ /* 0x000fe20000000000 */
[----:B------:R-:W-:-:S01]  /*2300*/  FADD R217, RZ, R35 ;  /* 0x00000023ffd97221 */ /* 0x000fc20000000000 */
[----:B------:R-:W-:Y:S01]  /*2310*/  FADD R216, RZ, R36 ;  /* 0x00000024ffd87221 */ /* 0x000fe20000000000 */
[----:B------:R-:W-:-:S01]  /*2320*/  FADD R215, RZ, R37 ;  /* 0x00000025ffd77221 */ /* 0x000fc20000000000 */
[----:B0-----:R-:W-:Y:S01]  /*2330*/  FADD R227, RZ, R124 ;  /* 0x0000007cffe37221 */ /* 0x001fe20000000000 */
[----:B------:R-:W-:-:S01]  /*2340*/  FADD R214, RZ, R38 ;  /* 0x00000026ffd67221 */ /* 0x000fc20000000000 */
[----:B------:R-:W-:Y:S01]  /*2350*/  FADD R213, RZ, R39 ;  /* 0x00000027ffd57221 */ /* 0x000fe20000000000 */
[----:B------:R-:W-:-:S01]  /*2360*/  FADD R212, RZ, R40 ;  /* 0x00000028ffd47221 */ /* 0x000fc20000000000 */
[----:B------:R-:W-:Y:S01]  /*2370*/  FADD R211, RZ, R41 ;  /* 0x00000029ffd37221 */ /* 0x000fe20000000000 */
[----:B------:R0:W-:Y:S01]  /*2380*/  STL [R1], R227 ;  /* 0x000000e301007387 */ /* 0x0001e20000100800 */
        /* <DEDUP_REMOVED lines=94> */
[----:B0-----:R-:W-:-:S05]  /*2970*/  FADD R227, RZ, R131 ;  /* 0x00000083ffe37221 */ /* 0x001fca0000000000 */
[----:B------:R0:W-:Y:S02]  /*2980*/  STL [R1+0x1c], R227 ;  /* 0x00001ce301007387 */ /* 0x0001e40000100800 */
        /* <DEDUP_REMOVED lines=39> */
[----:B------:R0:W-:Y:S04]  /*2c00*/  STL [R1+0x6c], R227 ;  /* 0x00006ce301007387 */ /* 0x0001e80000100800 */
[----:B0-----:R0:W5:Y:S01]  /*2c10*/  LDL.LU R227, [R1+0x80] ;  /* 0x0000800001e37983 */ /* 0x0011620000300800 */
[----:B------:R-:W-:-:S05]  /*2c20*/  UMOV UR6, URZ ;  /* 0x0000003f00067c82 */ /* 0x000fca0008000000 */
.L_x_18:
[----:B------:R-:W-:Y:S01]  /*2c30*/  UIADD3 UR16, UR5, 0x1, URZ ;  /* 0x0000000105107890 */ /* 0x000fe2000fffe03f */
[----:B------:R-:W-:-:S03]  /*2c40*/  UMOV UR8, 0x1 ;  /* 0x0000000100087882 */ /* 0x000fc60000000000 */
[----:B------:R-:W-:-:S04]  /*2c50*/  UISETP.NE.AND UP0, UPT, UR16, 0x2, UPT ;  /* 0x000000021000788c */ /* 0x000fc8000bf05270 */
[----:B------:R-:W-:Y:S02]  /*2c60*/  USEL UR17, URZ, 0x1, UP0 ;  /* 0x000000013f117887 */ /* 0x000fe40008000000 */
[----:B------:R-:W-:Y:S02]  /*2c70*/  USEL UR16, UR16, URZ, UP0 ;  /* 0x0000003f10107287 */ /* 0x000fe40008000000 */
[----:B------:R-:W-:-:S12]  /*2c80*/  ULOP3.LUT UR17, UR4, UR17, URZ, 0x3c, !UPT ;  /* 0x0000001104117292 */ /* 0x000fd8000f8e3c3f */
.L_x_13:
[----:B------:R-:W-:-:S04]  /*2c90*/  UISETP.LT.AND UP0, UPT, UR12, 0x1, UPT ;  /* 0x000000010c00788c */ /* 0x000fc8000bf01270 */
[----:B------:R-:W-:-:S04]  /*2ca0*/  USEL UR9, UR12, 0x1, UP0 ;  /* 0x000000010c097887 */ /* 0x000fc80008000000 */
[----:B------:R-:W-:-:S04]  /*2cb0*/  UIADD3 UR19, UR12, -UR9, URZ ;  /* 0x800000090c137290 */ /* 0x000fc8000fffe03f */
[----:B------:R-:W-:-:S06]  /*2cc0*/  UISETP.GE.AND UP0, UPT, UR19, 0x1, UPT ;  /* 0x000000011300788c */ /* 0x000fcc000bf06270 */
[----:B------:R-:W-:-:S13]  /*2cd0*/  PLOP3.LUT P0, PT, PT, PT, UP0, 0x80, 0x0 ;  /* 0x000000000000781c */ /* 0x000fda0003f0f008 */
[----:B------:R-:W-:Y:S05]  /*2ce0*/  @!P0 BRA `(.L_x_19) ;  /* 0x0000001000b88947 */ /* 0x000fea0003800000 */
[----:B------:R-:W-:Y:S01]  /*2cf0*/  UMOV UR18, UR5 ;  /* 0x0000000500127c82 */ /* 0x000fe20008000000 */
[----:B------:R-:W-:-:S05]  /*2d00*/  ULDC UR27, c[0x0][0x50c] ;  /* 0x00014300001b7ab9 */ /* 0x000fca0000000800 */
.L_x_27:
[----:B------:R-:W-:-:S06]  /*2d10*/  UISETP.NE.AND UP0, UPT, UR25, 0x3, UPT ;  /* 0x000000031900788c */ /* 0x000fcc000bf05270 */
[----:B------:R-:W-:-:S13]  /*2d20*/  PLOP3.LUT P1, PT, PT, PT, UP0, 0x80, 0x0 ;  /* 0x000000000000781c */ /* 0x000fda0003f2f008 */
[----:B-1---5:R-:W-:Y:S05]  /*2d30*/  @!P1 BRA `(.L_x_20) ;  /* 0x0000000000049947 */ /* 0x022fea0003800000 */
[----:B------:R-:W-:Y:S01]  /*2d40*/  BPT.TRAP 0x1 ;  /* 0x000000040000795c */ /* 0x000fe20000300000 */
.L_x_20:
[----:B------:R-:W1:Y:S01]  /*2d50*/  S2UR UR9, SR_CgaCtaId ;  /* 0x00000000000979c3 */ /* 0x000e620000008800 */
[----:B------:R-:W-:Y:S01]  /*2d60*/  UMOV UR14, 0x400 ;  /* 0x00000400000e7882 */ /* 0x000fe20000000000 */
[----:B------:R-:W-:-:S05]  /*2d70*/  IMAD.U32 R229, RZ, RZ, UR17 ;  /* 0x00000011ffe57e24 */ /* 0x000fca000f8e00ff */
[----:B------:R-:W-:Y:S01]  /*2d80*/  SHF.L.U32 R229, R229, 0x1f, RZ ;  /* 0x0000001fe5e57819 */ /* 0x000fe200000006ff */
[----:B-1----:R-:W-:-:S04]  /*2d90*/  ULEA UR14, UR9, UR14, 0x18 ;  /* 0x0000000e090e7291 */ /* 0x002fc8000f8ec03f */
[----:B------:R-:W-:-:S09]  /*2da0*/  ULEA UR9, UR16, UR14, 0x3 ;  /* 0x0000000e10097291 */ /* 0x000fd2000f8e183f */
[----:B------:R1:W2:Y:S01]  /*2db0*/  SYNCS.PHASECHK.TRANS64.TRYWAIT P0, [UR9], R229 ;  /* 0x000000e5ff0075a7 */ /* 0x0002a20008000149 */
[----:B------:R-:W-:Y:S05]  /*2dc0*/  @!P1 BRA `(.L_x_21) ;  /* 0x0000000000049947 */ /* 0x000fea0003800000 */
[----:B------:R-:W-:Y:S01]  /*2dd0*/  BPT.TRAP 0x1 ;  /* 0x000000040000795c */ /* 0x000fe20000300000 */
.L_x_21:
[----:B--2---:R-:W-:Y:S05]  /*2de0*/  @P0 BRA `(.L_x_22) ;  /* 0x0000000000080947 */ /* 0x004fea0003800000 */
[----:B------:R-:W2:Y:S02]  /*2df0*/  SYNCS.PHASECHK.TRANS64.TRYWAIT P0, [UR9], R229 ;  /* 0x000000e5ff0075a7 */ /* 0x000ea40008000149 */
[----:B--2---:R-:W-:Y:S05]  /*2e00*/  @!P0 BRA `(.L_x_23) ;  /* 0x000000d000548947 */ /* 0x004fea0003800000 */
.L_x_22:
[----:B------:R-:W-:Y:S01]  /*2e10*/  UIADD3 UR9, UR14, 0x8100, URZ ;  /* 0x000081000e097890 */ /* 0x000fe2000fffe03f */
[----:B------:R-:W-:Y:S01]  /*2e20*/  WARPGROUP.ARRIVE ;  /* 0x00000000000079c5 */ /* 0x000fe20000000000 */
[----:B------:R-:W-:Y:S02]  /*2e30*/  UISETP.NE.AND UP0, UPT, UR7, URZ, UPT ;  /* 0x0000003f0700728c */ /* 0x000fe4000bf05270 */
[----:B------:R-:W-:Y:S02]  /*2e40*/  USHF.R.U32.HI UR9, URZ, 0x4, UR9 ;  /* 0x000000043f097899 */ /* 0x000fe40008011609 */
[----:B------:R-:W-:Y:S02]  /*2e50*/  USEL UR8, UR8, URZ, !UP0 ;  /* 0x0000003f08087287 */ /* 0x000fe4000c000000 */
[----:B------:R-:W-:Y:S02]  /*2e60*/  ULOP3.LUT UR9, UR9, 0x3fff, URZ, 0xc0, !UPT ;  /* 0x00003fff09097892 */ /* 0x000fe4000f8ec03f */
[----:B------:R-:W-:-:S02]  /*2e70*/  ULOP3.LUT UR7, UR15, 0x10000, URZ, 0xfc, !UPT ;  /* 0x000100000f077892 */ /* 0x000fc4000f8efc3f */
[----:B------:R-:W-:Y:S02]  /*2e80*/  ULOP3.LUT UR9, UR9, 0x10000, URZ, 0xfc, !UPT ;  /* 0x0001000009097892 */ /* 0x000fe4000f8efc3f */
[----:B------:R-:W-:Y:S02]  /*2e90*/  UISETP.NE.U32.AND UP0, UPT, UR8, URZ, UPT ;  /* 0x0000003f0800728c */ /* 0x000fe4000bf05070 */
[----:B------:R-:W-:Y:S02]  /*2ea0*/  ULEA UR7, UR16, UR7, 0xa ;  /* 0x0000000710077291 */ /* 0x000fe4000f8e503f */
[----:B------:R-:W-:Y:S01]  /*2eb0*/  ULEA UR26, UR16, UR9, 0xb ;  /* 0x00000009101a7291 */ /* 0x000fe2000f8e583f */
[----:B------:R-:W-:Y:S02]  /*2ec0*/  UMOV UR11, 0x40000040 ;  /* 0x40000040000b7882 */ /* 0x000fe40000000000 */
[----:B------:R-:W-:Y:S01]  /*2ed0*/  UMOV UR9, 0x40000040 ;  /* 0x4000004000097882 */ /* 0x000fe20000000000 */
[----:B------:R-:W-:Y:S01]  /*2ee0*/  UIADD3 UR6, UR6, 0x4, URZ ;  /* 0x0000000406067890 */ /* 0x000fe2000fffe03f */
[----:B------:R-:W-:-:S02]  /*2ef0*/  UMOV UR8, UR7 ;  /* 0x0000000700087c82 */ /* 0x000fc40008000000 */
[----:B------:R-:W-:Y:S02]  /*2f00*/  UMOV UR10, UR26 ;  /* 0x0000001a000a7c82 */ /* 0x000fe40008000000 */
[----:B------:R-:W-:Y:S01]  /*2f10*/  QGMMA.64x256x32.F32.E4M3.E4M3 R24, gdesc[UR8], R24, UP0 ;  /* 0x03e00000081879f3 */ /* 0x000fe2000bf00818 */
[----:B------:R-:W-:Y:S02]  /*2f20*/  UIADD3 UR8, UR7, 0x2, URZ ;  /* 0x0000000207087890 */ /* 0x000fe4000fffe03f */
[----:B------:R-:W-:Y:S01]  /*2f30*/  UIADD3 UR10, UR26, 0x2, URZ ;  /* 0x000000021a0a7890 */ /* 0x000fe2000fffe03f */
[----:B------:R-:W-:Y:S01]  /*2f40*/  UMOV UR9, 0x40000040 ;  /* 0x4000004000097882 */ /* 0x000fe20000000000 */
[----:B------:R-:W-:Y:S01]  /*2f50*/  UMOV UR11, 0x40000040 ;  /* 0x40000040000b7882 */ /* 0x000fe20000000000 */
[----:B------:R-:W-:-:S15]  /*2f60*/  UISETP.NE.AND UP0, UPT, UR6, UR27, UPT ;  /* 0x0000001b0600728c */ /* 0x000fde000bf05270 */
[----:B------:R-:W-:-:S07]  /*2f70*/  NOP ;  /* 0x0000000000007918 */ /* 0x000fce0000000000 */
[----:B------:R-:W-:Y:S01]  /*2f80*/  QGMMA.64x256x32.F32.E4M3.E4M3 R24, gdesc[UR8], R24 ;  /* 0x03e00000081879f3 */ /* 0x000fe20008700818 */
[----:B------:R-:W-:Y:S02]  /*2f90*/  UIADD3 UR8, UR7, 0x4, URZ ;  /* 0x0000000407087890 */ /* 0x000fe4000fffe03f */
[----:B------:R-:W-:Y:S01]  /*2fa0*/  UIADD3 UR10, UR26, 0x4, URZ ;  /* 0x000000041a0a7890 */ /* 0x000fe2000fffe03f */
[----:B------:R-:W-:Y:S01]  /*2fb0*/  UMOV UR9, 0x40000040 ;  /* 0x4000004000097882 */ /* 0x000fe20000000000 */
[----:B------:R-:W-:-:S15]  /*2fc0*/  UMOV UR11, 0x40000040 ;  /* 0x40000040000b7882 */ /* 0x000fde0000000000 */
[----:B------:R-:W-:-:S08]  /*2fd0*/  NOP ;  /* 0x0000000000007918 */ /* 0x000fd00000000000 */
[----:B------:R-:W-:Y:S01]  /*2fe0*/  QGMMA.64x256x32.F32.E4M3.E4M3 R24, gdesc[UR8], R24 ;  /* 0x03e00000081879f3 */ /* 0x000fe20008700818 */
[----:B------:R-:W-:Y:S02]  /*2ff0*/  UIADD3 UR8, UR7, 0x6, URZ ;  /* 0x0000000607087890 */ /* 0x000fe4000fffe03f */
[----:B------:R-:W-:Y:S01]  /*3000*/  UIADD3 UR10, UR26, 0x6, URZ ;  /* 0x000000061a0a7890 */ /* 0x000fe2000fffe03f */
[----:B------:R-:W-:Y:S01]  /*3010*/  UMOV UR9, 0x40000040 ;  /* 0x4000004000097882 */ /* 0x000fe20000000000 */
[----:B------:R-:W-:Y:S01]  /*3020*/  UMOV UR11, 0x40000040 ;  /* 0x40000040000b7882 */ /* 0x000fe20000000000 */
[----:B------:R-:W-:-:S06]  /*3030*/  USEL UR7, URZ, 0x1, UP0 ;  /* 0x000000013f077887 */ /* 0x000fcc0008000000 */
[----:B------:R-:W-:-:S15]  /*3040*/  ISETP.NE.AND P0, PT, RZ, UR7, PT ;  /* 0x00000007ff007c0c */ /* 0x000fde000bf05270 */
[----:B------:R-:W-:-:S01]  /*3050*/  NOP ;  /* 0x0000000000007918 */ /* 0x000fc20000000000 */
[----:B------:R-:W-:Y:S03]  /*3060*/  QGMMA.64x256x32.F32.E4M3.E4M3 R24, gdesc[UR8], R24, gsb0 ;  /* 0x03e00000081879f3 */ /* 0x000fe60008000818 */
[----:B------:R-:W-:Y:S02]  /*3070*/  WARPGROUP.DEPBAR.LE gsb0, 0x1 ;  /* 0x00008000000079c5 */ /* 0x000fe40000010100 */
[----:B------:R-:W-:Y:S05]  /*3080*/  @!P0 BRA `(.L_x_24) ;  /* 0x0000000c00708947 */ /* 0x000fea0003800000 */
[----:B------:R-:W-:Y:S02]  /*3090*/  WARPGROUP.DEPBAR.LE gsb0, 0x0 ;  /* 0x00008000000079c5 */ /* 0x000fe40000010000 */
[----:B-----5:R-:W-:-:S01]  /*30a0*/  FADD R227, R25, R227 ;  /* 0x000000e319e37221 */ /* 0x020fc20000000000 */
[----:B------:R-:W-:Y:S01]  /*30b0*/  FADD R226, R26, R226 ;  /* 0x000000e21ae27221 */ /* 0x000fe20000000000 */
[----:B------:R-:W-:-:S01]  /*30c0*/  FADD R225, R27, R225 ;  /* 0x000000e11be17221 */ /* 0x000fc20000000000 */
[----:B------:R-:W-:Y:S01]  /*30d0*/  FADD R224, R28, R224 ;  /* 0x000000e01ce07221 */ /* 0x000fe20000000000 */
[----:B------:R-:W-:-:S01]  /*30e0*/  FADD R223, R29, R223 ;  /* 0x000000df1ddf7221 */ /* 0x000fc20000000000 */
[----:B------:R2:W-:Y:S01]  /*30f0*/  STL [R1+0x80], R227 ;  /* 0x000080e301007387 */ /* 0x0005e20000100800 */
[----:B------:R-:W-:-:S01]  /*3100*/  FADD R222, R30, R222 ;  /* 0x000000de1ede7221 */ /* 0x000fc20000000000 */
[----:B------:R-:W-:Y:S01]  /*3110*/  FADD R221, R31, R221 ;  /* 0x000000dd1fdd7221 */ /* 0x000fe20000000000 */
[----:B------:R-:W-:-:S01]  /*3120*/  FADD R220, R32, R220 ;  /* 0x000000dc20dc7221 */ /* 0x000fc20000000000 */
[----:B------:R-:W-:Y:S01]  /*3130*/  FADD R219, R33, R219 ;  /* 0x000000db21db7221 */ /* 0x000fe20000000000 */
[----:B------:R-:W-:-:S01]  /*3140*/  FADD R218, R34, R218 ;  /* 0x000000da22da7221 */ /* 0x000fc20000000000 */
[----:B------:R-:W-:Y:S01]  /*3150*/  FADD R217, R35, R217 ;  /* 0x000000d923d97221 */ /* 0x000fe20000000000 */
[----:B------:R-:W-:-:S01]  /*3160*/  FADD R216, R36, R216 ;  /* 0x000000d824d87221 */ /* 0x000fc20000000000 */
[----:B------:R-:W-:Y:S01]  /*3170*/  FADD R215, R37, R215 ;  /* 0x000000d725d77221 */ /* 0x000fe20000000000 */
[----:B------:R-:W-:-:S01]  /*3180*/  FADD R214, R38, R214 ;  /* 0x000000d626d67221 */ /* 0x000fc20000000000 */
[----:B--2---:R-:W2:Y:S01]  /*3190*/  LDL.LU R227, [R1+0x28] ;  /* 0x0000280001e37983 */ /* 0x004ea20000300800 */
[----:B------:R-:W-:-:S01]  /*31a0*/  FADD R213, R39, R213 ;  /* 0x000000d527d57221 */ /* 0x000fc20000000000 */
[----:B------:R-:W-:Y:S01]  /*31b0*/  FADD R212, R40, R212 ;  /* 0x000000d428d47221 */ /* 0x000fe20000000000 */
[----:B------:R-:W-:-:S01]  /*31c0*/  FADD R211, R41, R211 ;  /* 0x000000d329d37221 */ /* 0x000fc20000000000 */
[----:B------:R3:W-:Y:S01]  /*31d0*/  STL [R1+0x84], R226 ;  /* 0x000084e201007387 */ /* 0x0007e20000100800 */
[----:B------:R-:W-:-:S03]  /*31e0*/  FADD R228, R24, R228 ;  /* 0x000000e418e47221 */ /* 0x000fc60000000000 */
[----:B---3--:R-:W3:Y:S04]  /*31f0*/  LDL.LU R226, [R1+0x24] ;  /* 0x0000240001e27983 */ /* 0x008ee80000300800 */
[----:B------:R4:W-:Y:S04]  /*3200*/  STL [R1+0x88], R225 ;  /* 0x000088e101007387 */ /* 0x0009e80000100800 */
[----:B----4-:R-:W4:Y:S04]  /*3210*/  LDL.LU R225, [R1+0x20] ;  /* 0x0000200001e17983 */ /* 0x010f280000300800 */
[----:B------:R0:W-:Y:S04]  /*3220*/  STL [R1+0x8c], R224 ;  /* 0x00008ce001007387 */ /* 0x0001e80000100800 */
[----:B0-----:R-:W4:Y:S04]  /*3230*/  LDL.LU R224, [R1+0x1c] ;  /* 0x00001c0001e07983 */ /* 0x001f280000300800 */
        /* <DEDUP_REMOVED lines=13> */
[----:B0-----:R-:W4:Y:S04]  /*3310*/  LDL.LU R217, [R1] ;  /* 0x0000000001d97983 */ /* 0x001f280000300800 */
[----:B------:R-:W-:Y:S04]  /*3320*/  STL [R1+0xac], R216 ;  /* 0x0000acd801007387 */ /* 0x000fe80000100800 */
[----:B------:R-:W-:Y:S04]  /*3330*/  STL [R1+0xb0], R215 ;  /* 0x0000b0d701007387 */ /* 0x000fe80000100800 */
[----:B------:R-:W-:Y:S04]  /*3340*/  STL [R1+0xb4], R214 ;  /* 0x0000b4d601007387 */ /* 0x000fe80000100800 */
[----:B------:R-:W-:Y:S04]  /*3350*/  STL [R1+0xb8], R213 ;  /* 0x0000b8d501007387 */ /* 0x000fe80000100800 */
[----:B------:R-:W-:Y:S04]  /*3360*/  STL [R1+0xbc], R212 ;  /* 0x0000bcd401007387 */ /* 0x000fe80000100800 */
[----:B------:R0:W-:Y:S01]  /*3370*/  STL [R1+0xc0], R211 ;  /* 0x0000c0d301007387 */ /* 0x0001e20000100800 */
[----:B--2---:R-:W-:-:S01]  /*3380*/  FADD R227, R134, R227 ;  /* 0x000000e386e37221 */ /* 0x004fc20000000000 */
[----:B---3--:R-:W-:Y:S01]  /*3390*/  FADD R226, R133, R226 ;  /* 0x000000e285e27221 */ /* 0x008fe20000000000 */
[----:B----4-:R-:W-:-:S01]  /*33a0*/  FADD R225, R132, R225 ;  /* 0x000000e184e17221 */ /* 0x010fc20000000000 */
[----:B------:R-:W-:Y:S01]  /*33b0*/  FADD R224, R131, R224 ;  /* 0x000000e083e07221 */ /* 0x000fe20000000000 */
[----:B------:R-:W-:-:S01]  /*33c0*/  FADD R223, R130, R223 ;  /* 0x000000df82df7221 */ /* 0x000fc20000000000 */
[----:B------:R-:W-:Y:S01]  /*33d0*/  FADD R222, R129, R222 ;  /* 0x000000de81de7221 */ /* 0x000fe20000000000 */
[----:B------:R-:W-:-:S01]  /*33e0*/  FADD R221, R128, R221 ;  /* 0x000000dd80dd7221 */ /* 0x000fc20000000000 */
[----:B------:R-:W-:Y:S01]  /*33f0*/  FADD R220, R127, R220 ;  /* 0x000000dc7fdc7221 */ /* 0x000fe20000000000 */
[----:B------:R-:W-:-:S01]  /*3400*/  FADD R219, R126, R219 ;  /* 0x000000db7edb7221 */ /* 0x000fc20000000000 */
[----:B------:R-:W-:Y:S01]  /*3410*/  FADD R218, R125, R218 ;  /* 0x000000da7dda7221 */ /* 0x000fe20000000000 */
[----:B------:R-:W-:-:S05]  /*3420*/  FADD R217, R124, R217 ;  /* 0x000000d97cd97221 */ /* 0x000fca0000000000 */
[----:B------:R2:W-:Y:S04]  /*3430*/  STL [R1], R217 ;  /* 0x000000d901007387 */ /* 0x0005e80000100800 */
[----:B------:R3:W-:Y:S04]  /*3440*/  STL [R1+0x4], R218 ;  /* 0x000004da01007387 */ /* 0x0007e80000100800 */
[----:B------:R4:W-:Y:S04]  /*3450*/  STL [R1+0x8], R219 ;  /* 0x000008db01007387 */ /* 0x0009e80000100800 */
[----:B------:R1:W-:Y:S04]  /*3460*/  STL [R1+0xc], R220 ;  /* 0x00000cdc01007387 */ /* 0x0003e80000100800 */
[----:B------:R1:W-:Y:S04]  /*3470*/  STL [R1+0x10], R221 ;  /* 0x000010dd01007387 */ /* 0x0003e80000100800 */
[----:B------:R1:W-:Y:S04]  /*3480*/  STL [R1+0x14], R222 ;  /* 0x000014de01007387 */ /* 0x0003e80000100800 */
[----:B------:R1:W-:Y:S04]  /*3490*/  STL [R1+0x18], R223 ;  /* 0x000018df01007387 */ /* 0x0003e80000100800 */
[----:B------:R1:W-:Y:S04]  /*34a0*/  STL [R1+0x1c], R224 ;  /* 0x00001ce001007387 */ /* 0x0003e80000100800 */
[----:B0-----:R-:W4:Y:S04]  /*34b0*/  LDL.LU R211, [R1+0x2c] ;  /* 0x00002c0001d37983 */ /* 0x001f280000300800 */
[----:B------:R0:W-:Y:S04]  /*34c0*/  STL [R1+0x20], R225 ;  /* 0x000020e101007387 */ /* 0x0001e80000100800 */
[----:B------:R-:W4:Y:S04]  /*34d0*/  LDL.LU R212, [R1+0x30] ;  /* 0x0000300001d47983 */ /* 0x000f280000300800 */
[----:B------:R0:W-:Y:S04]  /*34e0*/  STL [R1+0x24], R226 ;  /* 0x000024e201007387 */ /* 0x0001e80000100800 */
[----:B------:R-:W4:Y:S04]  /*34f0*/  LDL.LU R213, [R1+0x34] ;  /* 0x0000340001d57983 */ /* 0x000f280000300800 */
[----:B------:R0:W-:Y:S04]  /*3500*/  STL [R1+0x28], R227 ;  /* 0x000028e301007387 */ /* 0x0001e80000100800 */
[----:B------:R-:W4:Y:S04]  /*3510*/  LDL.LU R214, [R1+0x38] ;  /* 0x0000380001d67983 */ /* 0x000f280000300800 */
[----:B------:R-:W4:Y:S04]  /*3520*/  LDL.LU R215, [R1+0x3c] ;  /* 0x00003c0001d77983 */ /* 0x000f280000300800 */
[----:B------:R-:W4:Y:S04]  /*3530*/  LDL.LU R216, [R1+0x40] ;  /* 0x0000400001d87983 */ /* 0x000f280000300800 */
[----:B--2---:R-:W2:Y:S04]  /*3540*/  LDL.LU R217, [R1+0x44] ;  /* 0x0000440001d97983 */ /* 0x004ea80000300800 */
[----:B---3--:R-:W3:Y:S04]  /*3550*/  LDL.LU R218, [R1+0x48] ;  /* 0x0000480001da7983 */ /* 0x008ee80000300800 */
[----:B----4-:R-:W4:Y:S04]  /*3560*/  LDL.LU R219, [R1+0x4c] ;  /* 0x00004c0001db7983 */ /* 0x010f280000300800 */
[----:B-1----:R-:W4:Y:S04]  /*3570*/  LDL.LU R220, [R1+0x50] ;  /* 0x0000500001dc7983 */ /* 0x002f280000300800 */
[----:B------:R-:W4:Y:S04]  /*3580*/  LDL.LU R221, [R1+0x54] ;  /* 0x0000540001dd7983 */ /* 0x000f280000300800 */
[----:B------:R-:W4:Y:S04]  /*3590*/  LDL.LU R222, [R1+0x58] ;  /* 0x0000580001de7983 */ /* 0x000f280000300800 */
[----:B------:R-:W4:Y:S04]  /*35a0*/  LDL.LU R223, [R1+0x5c] ;  /* 0x00005c0001df7983 */ /* 0x000f280000300800 */
[----:B------:R-:W4:Y:S04]  /*35b0*/  LDL.LU R224, [R1+0x60] ;  /* 0x0000600001e07983 */ /* 0x000f280000300800 */
[----:B0-----:R-:W4:Y:S04]  /*35c0*/  LDL.LU R225, [R1+0x64] ;  /* 0x0000640001e17983 */ /* 0x001f280000300800 */
[----:B------:R-:W4:Y:S04]  /*35d0*/  LDL.LU R226, [R1+0x68] ;  /* 0x0000680001e27983 */ /* 0x000f280000300800 */
[----:B------:R-:W4:Y:S01]  /*35e0*/  LDL.LU R227, [R1+0x6c] ;  /* 0x00006c0001e37983 */ /* 0x000f220000300800 */
[----:B------:R-:W-:-:S05]  /*35f0*/  FADD R211, R135, R211 ;  /* 0x000000d387d37221 */ /* 0x000fca0000000000 */
[----:B------:R0:W-:Y:S01]  /*3600*/  STL [R1+0x2c], R211 ;  /* 0x00002cd301007387 */ /* 0x0001e20000100800 */
[----:B------:R-:W-:-:S03]  /*3610*/  FADD R212, R136, R212 ;  /* 0x000000d488d47221 */ /* 0x000fc60000000000 */
[----:B0-----:R0:W5:Y:S01]  /*3620*/  LDL.LU R211, [R1+0xc0] ;  /* 0x0000c00001d37983 */ /* 0x0011620000300800 */
[----:B------:R-:W-:-:S03]  /*3630*/  FADD R213, R137, R213 ;  /* 0x000000d589d57221 */ /* 0x000fc60000000000 */
[----:B------:R1:W-:Y:S01]  /*3640*/  STL [R1+0x30], R212 ;  /* 0x000030d401007387 */ /* 0x0003e20000100800 */
[----:B------:R-:W-:-:S01]  /*3650*/  FADD R214, R138, R214 ;  /* 0x000000d68ad67221 */ /* 0x000fc20000000000 */
[----:B------:R-:W-:Y:S02]  /*3660*/  FADD R215, R139, R215 ;  /* 0x000000d78bd77221 */ /* 0x000fe40000000000 */
[----:B-1----:R0:W5:Y:S01]  /*3670*/  LDL.LU R212, [R1+0xbc] ;  /* 0x0000bc0001d47983 */ /* 0x0021620000300800 */
[----:B------:R-:W-:-:S03]  /*3680*/  FADD R216, R140, R216 ;  /* 0x000000d88cd87221 */ /* 0x000fc60000000000 */
[----:B------:R1:W-:Y:S01]  /*3690*/  STL [R1+0x34], R213 ;  /* 0x000034d501007387 */ /* 0x0003e20000100800 */
[----:B--2---:R-:W-:-:S03]  /*36a0*/  FADD R217, R141, R217 ;  /* 0x000000d98dd97221 */ /* 0x004fc60000000000 */
[----:B-1----:R0:W5:Y:S01]  /*36b0*/  LDL.LU R213, [R1+0xb8] ;  /* 0x0000b80001d57983 */ /* 0x0021620000300800 */
[----:B---3--:R-:W-:-:S03]  /*36c0*/  FADD R218, R142, R218 ;  /* 0x000000da8eda7221 */ /* 0x008fc60000000000 */
[----:B------:R1:W-:Y:S01]  /*36d0*/  STL [R1+0x38], R214 ;  /* 0x000038d601007387 */ /* 0x0003e20000100800 */
[----:B----4-:R-:W-:-:S01]  /*36e0*/  FADD R219, R143, R219 ;  /* 0x000000db8fdb7221 */ /* 0x010fc20000000000 */
[----:B------:R-:W-:Y:S02]  /*36f0*/  FADD R220, R144, R220 ;  /* 0x000000dc90dc7221 */ /* 0x000fe40000000000 */
[----:B-1----:R0:W5:Y:S04]  /*3700*/  LDL.LU R214, [R1+0xb4] ;  /* 0x0000b40001d67983 */ /* 0x0021680000300800 */
[----:B------:R1:W-:Y:S01]  /*3710*/  STL [R1+0x3c], R215 ;  /* 0x00003cd701007387 */ /* 0x0003e20000100800 */
[----:B------:R-:W-:-:S01]  /*3720*/  FADD R221, R145, R221 ;  /* 0x000000dd91dd7221 */ /* 0x000fc20000000000 */
[----:B------:R-:W-:-:S02]  /*3730*/  FADD R222, R146, R222 ;  /* 0x000000de92de7221 */ /* 0x000fc40000000000 */
[----:B-1----:R0:W5:Y:S04]  /*3740*/  LDL.LU R215, [R1+0xb0] ;  /* 0x0000b00001d77983 */ /* 0x0021680000300800 */
[----:B------:R1:W-:Y:S01]  /*3750*/  STL [R1+0x40], R216 ;  /* 0x000040d801007387 */ /* 0x0003e20000100800 */
[----:B------:R-:W-:-:S03]  /*3760*/  FADD R223, R147, R223 ;  /* 0x000000df93df7221 */ /* 0x000fc60000000000 */
        /* <DEDUP_REMOVED lines=13> */
[----:B------:R1:W-:Y:S04]  /*3840*/  STL [R1+0x54], R221 ;  /* 0x000054dd01007387 */ /* 0x0003e80000100800 */
        /* <DEDUP_REMOVED lines=12> */
[----:B-1----:R0:W5:Y:S01]  /*3910*/  LDL.LU R227, [R1+0x80] ;  /* 0x0000800001e37983 */ /* 0x0021620000300800 */
        /* <DEDUP_REMOVED lines=82> */
[----:B0-----:R-:W-:-:S06]  /*3e40*/  UMOV UR6, URZ ;  /* 0x0000003f00067c82 */ /* 0x001fcc0008000000 */
.L_x_24:
[----:B------:R-:W-:Y:S05]  /*3e50*/  @!P1 BRA `(.L_x_25) ;  /* 0x0000000000049947 */ /* 0x000fea0003800000 */
[----:B------:R-:W-:Y:S01]  /*3e60*/  BPT.TRAP 0x1 ;  /* 0x000000040000795c */ /* 0x000fe20000300000 */
.L_x_25:
[----:B------:R-:W-:Y:S02]  /*3e70*/  UISETP.GT.U32.AND UP0, UPT, UR13, 0x1, UPT ;  /* 0x000000010d00788c */ /* 0x000fe4000bf04070 */
[----:B------:R-:W-:-:S04]  /*3e80*/  ULEA UR8, UR18, UR14, 0x3 ;  /* 0x0000000e12087291 */ /* 0x000fc8000f8e183f */
[----:B------:R-:W-:Y:S01]  /*3e90*/  UIADD3 UR8, UR8, 0x10, URZ ;  /* 0x0000001008087890 */ /* 0x000fe2000fffe03f */
[----:B------:R-:W-:-:S03]  /*3ea0*/  PLOP3.LUT P0, PT, PT, PT, UP0, 0x80, 0x0 ;  /* 0x000000000000781c */ /* 0x000fc60003f0f008 */
[----:B------:R-:W-:-:S09]  /*3eb0*/  UPRMT UR8, URZ, 0x654, UR8 ;  /* 0x000006543f087896 */ /* 0x000fd20008000008 */
[----:B------:R-:W-:Y:S01]  /*3ec0*/  SYNCS.ARRIVE.TRANS64.RED.A1T0 RZ, [UR8], RZ ;  /* 0x000000ffffff79a7 */ /* 0x000fe20008100408 */
[----:B------:R-:W-:Y:S05]  /*3ed0*/  @P0 BRA `(.L_x_26) ;  /* 0x0000000000040947 */ /* 0x000fea0003800000 */
[----:B------:R-:W-:Y:S01]  /*3ee0*/  BPT.TRAP 0x1 ;  /* 0x000000040000795c */ /* 0x000fe20000300000 */
.L_x_26:
[----:B------:R-:W-:Y:S02]  /*3ef0*/  UISETP.GT.AND UP2, UPT, UR19, 0x1, UPT ;  /* 0x000000011300788c */ /* 0x000fe4000bf44270 */
[----:B------:R-:W-:Y:S02]  /*3f00*/  UIADD3 UR16, UR16, 0x1, URZ ;  /* 0x0000000110107890 */ /* 0x000fe4000fffe03f */
[----:B------:R-:W-:Y:S02]  /*3f10*/  UIADD3 UR18, UR18, 0x1, URZ ;  /* 0x0000000112127890 */ /* 0x000fe4000fffe03f */
[----:B------:R-:W-:Y:S01]  /*3f20*/  PLOP3.LUT P0, PT, PT, PT, UP2, 0x80, 0x0 ;  /* 0x000000000000781c */ /* 0x000fe20003f0f028 */
[----:B------:R-:W-:Y:S02]  /*3f30*/  UISETP.NE.AND UP0, UPT, UR16, 0x2, UPT ;  /* 0x000000021000788c */ /* 0x000fe4000bf05270 */
[----:B------:R-:W-:Y:S02]  /*3f40*/  UIADD3 UR9, UR19, -0x1, URZ ;  /* 0xffffffff13097890 */ /* 0x000fe4000fffe03f */
[----:B------:R-:W-:-:S02]  /*3f50*/  USEL UR8, URZ, 0x1, UP0 ;  /* 0x000000013f087887 */ /* 0x000fc40008000000 */
[----:B------:R-:W-:Y:S02]  /*3f60*/  UISETP.NE.AND UP1, UPT, UR18, 0x2, UPT ;  /* 0x000000021200788c */ /* 0x000fe4000bf25270 */
[----:B------:R-:W-:Y:S02]  /*3f70*/  ULOP3.LUT UR17, UR17, UR8, URZ, 0x3c, !UPT ;  /* 0x0000000811117292 */ /* 0x000fe4000f8e3c3f */
[----:B------:R-:W-:Y:S02]  /*3f80*/  USEL UR16, UR16, URZ, UP0 ;  /* 0x0000003f10107287 */ /* 0x000fe40008000000 */
[----:B------:R-:W-:Y:S01]  /*3f90*/  USEL UR18, UR18, URZ, UP1 ;  /* 0x0000003f12127287 */ /* 0x000fe20008800000 */
[----:B------:R-:W-:Y:S01]  /*3fa0*/  UMOV UR8, 0x1 ;  /* 0x0000000100087882 */ /* 0x000fe20000000000 */
[----:B------:R-:W-:Y:S01]  /*3fb0*/  UMOV UR19, UR9 ;  /* 0x0000000900137c82 */ /* 0x000fe20008000000 */
[----:B------:R-:W-:Y:S09]  /*3fc0*/  @P0 BRA `(.L_x_27) ;  /* 0xffffffec00500947 */ /* 0x000ff2000383ffff */
.L_x_19:
[----:B------:R-:W-:-:S04]  /*3fd0*/  UISETP.NE.AND UP0, UPT, UR6, URZ, UPT ;  /* 0x0000003f0600728c */ /* 0x000fc8000bf05270 */
[----:B------:R-:W-:-:S06]  /*3fe0*/  USEL UR6, URZ, 0x1, !UP0 ;  /* 0x000000013f067887 */ /* 0x000fcc000c000000 */
[----:B------:R-:W-:-:S13]  /*3ff0*/  ISETP.NE.AND P0, PT, RZ, UR6, PT ;  /* 0x00000006ff007c0c */ /* 0x000fda000bf05270 */
[----:B------:R-:W-:Y:S05]  /*4000*/  @!P0 BRA `(.L_x_28) ;  /* 0x0000000c00c48947 */ /* 0x000fea0003800000 */
[----:B------:R-:W-:Y:S02]  /*4010*/  WARPGROUP.DEPBAR.LE gsb0, 0x0 ;  /* 0x00008000000079c5 */ /* 0x000fe40000010000 */
[----:B-----5:R-:W-:Y:S01]  /*4020*/  FADD R227, R25, R227 ;  /* 0x000000e319e37221 */ /* 0x020fe20000000000 */
[----:B------:R-:W-:-:S04]  /*4030*/  FADD R228, R24, R228 ;  /* 0x000000e418e47221 */ /* 0x000fc80000000000 */
[----:B------:R2:W-:Y:S04]  /*4040*/  STL [R1+0x80], R227 ;  /* 0x000080e301007387 */ /* 0x0005e80000100800 */
[----:B--2---:R-:W2:Y:S04]  /*4050*/  LDL.LU R227, [R1+0x6c] ;  /* 0x00006c0001e37983 */ /* 0x004ea80000300800 */
[----:B--2---:R2:W-:Y:S04]  /*4060*/  STL [R1+0x84], R227 ;  /* 0x000084e301007387 */ /* 0x0045e80000100800 */
        /* <DEDUP_REMOVED lines=52> */
[----:B--2---:R-:W2:Y:S01]  /*43b0*/  LDL.LU R227, [R1] ;  /* 0x0000000001e37983 */ /* 0x004ea20000300800 */
[----:B------:R-:W-:Y:S01]  /*43c0*/  FADD R226, R26, R226 ;  /* 0x000000e21ae27221 */ /* 0x000fe20000000000 */
        /* <DEDUP_REMOVED lines=97> */
[----:B--2---:R-:W-:-:S05]  /*49e0*/  FADD R227, R124, R227 ;  /* 0x000000e37ce37221 */ /* 0x004fca0000000000 */
[----:B------:R2:W-:Y:S04]  /*49f0*/  STL [R1], R227 ;  /* 0x000000e301007387 */ /* 0x0005e80000100800 */
[----:B--2---:R-:W2:Y:S02]  /*4a00*/  LDL.LU R227, [R1+0xec] ;  /* 0x0000ec0001e37983 */ /* 0x004ea40000300800 */
[----:B--2---:R-:W-:-:S05]  /*4a10*/  FADD R227, R125, R227 ;  /* 0x000000e37de37221 */ /* 0x004fca0000000000 */
[----:B------:R2:W-:Y:S04]  /*4a20*/  STL [R1+0x4], R227 ;  /* 0x000004e301007387 */ /* 0x0005e80000100800 */
        /* <DEDUP_REMOVED lines=78> */
[----:B--2---:R2:W5:Y:S02]  /*4f10*/  LDL.LU R227, [R1+0x80] ;  /* 0x0000800001e37983 */ /* 0x0045640000300800 */
.L_x_28:
[----:B------:R-:W-:Y:S02]  /*4f20*/  WARPGROUP.DEPBAR.LE gsb0, 0x0 ;  /* 0x00008000000079c5 */ /* 0x000fe40000010000 */
[----:B------:R-:W3:Y:S02]  /*4f30*/  LDC R24, c[0x0][0x28c] ;  /* 0x0000a300ff187b82 */ /* 0x000ee40000000800 */
[----:B---3--:R-:W-:-:S13]  /*4f40*/  ISETP.GE.AND P0, PT, R24, 0x1, PT ;  /* 0x000000011800780c */ /* 0x008fda0003f06270 */
[----:B------:R-:W-:Y:S05]  /*4f50*/  @!P0 BRA `(.L_x_29) ;  /* 0x0000000000408947 */ /* 0x000fea0003800000 */
[----:B------:R-:W-:-:S06]  /*4f60*/  UISETP.NE.AND UP0, UPT, UR25, 0x3, UPT ;  /* 0x000000031900788c */ /* 0x000fcc000bf05270 */
[----:B------:R-:W-:-:S13]  /*4f70*/  PLOP3.LUT P0, PT, PT, PT, UP0, 0x80, 0x0 ;  /* 0x000000000000781c */ /* 0x000fda0003f0f008 */
[----:B------:R-:W-:Y:S05]  /*4f80*/  @!P0 BRA `(.L_x_30) ;  /* 0x0000000000048947 */ /* 0x000fea0003800000 */
[----:B------:R-:W-:Y:S01]  /*4f90*/  BPT.TRAP 0x1 ;  /* 0x000000040000795c */ /* 0x000fe20000300000 */
.L_x_30:
[----:B------:R-:W-:-:S04]  /*4fa0*/  UISETP.LT.AND UP0, UPT, UR12, 0x1, UPT ;  /* 0x000000010c00788c */ /* 0x000fc8000bf01270 */
[----:B------:R-:W-:Y:S02]  /*4fb0*/  USEL UR6, UR12, 0x1, UP0 ;  /* 0x000000010c067887 */ /* 0x000fe40008000000 */
[----:B------:R-:W-:Y:S02]  /*4fc0*/  UISETP.GT.U32.AND UP0, UPT, UR13, 0x1, UPT ;  /* 0x000000010d00788c */ /* 0x000fe4000bf04070 */
[----:B------:R-:W-:-:S04]  /*4fd0*/  UIADD3 UR6, UR5, UR12, -UR6 ;  /* 0x0000000c05067290 */ /* 0x000fc8000fffe806 */
[----:B------:R-:W-:Y:S01]  /*4fe0*/  USHF.L.U32 UR6, UR6, 0x3, URZ ;  /* 0x0000000306067899 */ /* 0x000fe2000800063f */
[----:B------:R-:W-:-:S03]  /*4ff0*/  PLOP3.LUT P0, PT, PT, PT, UP0, 0x80, 0x0 ;  /* 0x000000000000781c */ /* 0x000fc60003f0f008 */
[----:B------:R-:W-:-:S04]  /*5000*/  ULOP3.LUT UR6, UR6, 0x8, URZ, 0xc0, !UPT ;  /* 0x0000000806067892 */ /* 0x000fc8000f8ec03f */
[----:B------:R-:W-:-:S04]  /*5010*/  UIADD3 UR6, UR14, 0x10, UR6 ;  /* 0x000000100e067890 */ /* 0x000fc8000fffe006 */
[----:B------:R-:W-:-:S09]  /*5020*/  UPRMT UR6, URZ, 0x654, UR6 ;  /* 0x000006543f067896 */ /* 0x000fd20008000006 */
[----:B------:R-:W-:Y:S01]  /*5030*/  SYNCS.ARRIVE.TRANS64.RED.A1T0 RZ, [UR6], RZ ;  /* 0x000000ffffff79a7 */ /* 0x000fe20008100406 */
[----:B------:R-:W-:Y:S05]  /*5040*/  @P0 BRA `(.L_x_29) ;  /* 0x0000000000040947 */ /* 0x000fea0003800000 */
[----:B------:R-:W-:Y:S01]  /*5050*/  BPT.TRAP 0x1 ;  /* 0x000000040000795c */ /* 0x000fe20000300000 */
.L_x_29:
[----:B------:R-:W-:Y:S01]  /*5060*/  STL [R1+0x88], R3 ;  /* 0x0000880301007387 */ /* 0x000fe20000100800 */
[----:B------:R-:W3:Y:S01]  /*5070*/  LDC R28, c[0x0][0x288] ;  /* 0x0000a200ff1c7b82 */ /* 0x000ee20000000800 */
[----:B------:R-:W-:Y:S02]  /*5080*/  ULDC UR6, c[0x0][0x284] ;  /* 0x0000a10000067ab9 */ /* 0x000fe40000000800 */
[----:B------:R4:W-:Y:S04]  /*5090*/  STL [R1+0x84], R2 ;  /* 0x0000840201007387 */ /* 0x0009e80000100800 */
[----:B----4-:R-:W4:Y:S04]  /*50a0*/  LDL.LU R2, [R1+0x7c] ;  /* 0x00007c0001027983 */ /* 0x010f280000300800 */
[----:B-----5:R0:W-:Y:S01]  /*50b0*/  STL [R1+0x80], R0 ;  /* 0x0000800001007387 */ /* 0x0201e20000100800 */
[----:B------:R-:W1:Y:S03]  /*50c0*/  S2R R3, SR_TID.X ;  /* 0x0000000000037919 */ /* 0x000e660000002100 */
[----:B0-----:R-:W2:Y:S01]  /*50d0*/  LDL.LU R0, [R1+0x78] ;  /* 0x0000780001007983 */ /* 0x001ea20000300800 */
[----:B-1----:R-:W-:-:S02]  /*50e0*/  SHF.R.U32.HI R24, RZ, 0x2, R3 ;  /* 0x00000002ff187819 */ /* 0x002fc40000011603 */
[----:B------:R-:W-:Y:S02]  /*50f0*/  LOP3.LUT R26, R3, 0x60, RZ, 0xc0, !PT ;  /* 0x00000060031a7812 */ /* 0x000fe400078ec0ff */
[----:B------:R-:W-:Y:S02]  /*5100*/  SHF.R.U32.HI R27, RZ, 0x7, R3 ;  /* 0x00000007ff1b7819 */ /* 0x000fe40000011603 */
[----:B------:R-:W-:Y:S02]  /*5110*/  LOP3.LUT R25, R24, 0x7, RZ, 0xc0, !PT ;  /* 0x0000000718197812 */ /* 0x000fe400078ec0ff */
[----:B------:R-:W-:Y:S02]  /*5120*/  SHF.R.U32.HI R26, RZ, 0x1, R26 ;  /* 0x00000001ff1a7819 */ /* 0x000fe4000001161a */
[----:B------:R-:W-:Y:S02]  /*5130*/  LOP3.LUT R24, R27, 0x1, RZ, 0xc0, !PT ;  /* 0x000000011b187812 */ /* 0x000fe400078ec0ff */
[----:B------:R-:W-:-:S03]  /*5140*/  IADD3 R27, RZ, -R26, -R25 ;  /* 0x8000001aff1b7210 */ /* 0x000fc60007ffe819 */
[C---:B------:R-:W-:Y:S02]  /*5150*/  IMAD.SHL.U32 R30, R24.reuse, 0x40, RZ ;  /* 0x00000040181e7824 */ /* 0x040fe400078e00ff */
[----:B------:R-:W-:Y:S01]  /*5160*/  IMAD R29, R24, -0x40, R27 ;  /* 0xffffffc0181d7824 */ /* 0x000fe200078e021b */
[C---:B------:R-:W-:Y:S01]  /*5170*/  LOP3.LUT R24, R3.reuse, 0x3, RZ, 0xc0, !PT ;  /* 0x0000000303187812 */ /* 0x040fe200078ec0ff */
[----:B------:R-:W-:Y:S01]  /*5180*/  IMAD.SHL.U32 R27, R3, 0x2, RZ ;  /* 0x00000002031b7824 */ /* 0x000fe200078e00ff */
[----:B------:R-:W-:Y:S01]  /*5190*/  LOP3.LUT R25, R30, 0x40, R25, 0xe2, !PT ;  /* 0x000000401e197812 */ /* 0x000fe200078ee219 */
[----:B------:R0:W5:Y:S03]  /*51a0*/  LDL.LU R3, [R1+0x88] ;  /* 0x0000880001037983 */ /* 0x0001660000300800 */
[----:B------:R-:W-:Y:S01]  /*51b0*/  LOP3.LUT R27, R27, 0x6, RZ, 0xc0, !PT ;  /* 0x000000061b1b7812 */ /* 0x000fe200078ec0ff */
[----:B---3--:R-:W-:-:S02]  /*51c0*/  IMAD R24, R24, -0x2, R28 ;  /* 0xfffffffe18187824 */ /* 0x008fc400078e021c */
[C---:B----4-:R-:W-:Y:S02]  /*51d0*/  IMAD.SHL.U32 R30, R2.reuse, 0x80, RZ ;  /* 0x00000080021e7824 */ /* 0x050fe400078e00ff */
[----:B------:R-:W-:Y:S02]  /*51e0*/  IMAD.WIDE R32, R2, 0x80, RZ ;  /* 0x0000008002207825 */ /* 0x000fe400078e02ff */
[----:B------:R0:W5:Y:S02]  /*51f0*/  LDL.LU R2, [R1+0x84] ;  /* 0x0000840001027983 */ /* 0x0001640000300800 */
[----:B--2---:R-:W-:-:S05]  /*5200*/  IMAD.SHL.U32 R35, R0, 0x100, RZ ;  /* 0x0000010000237824 */ /* 0x004fca00078e00ff */
[----:B------:R-:W-:Y:S02]  /*5210*/  ISETP.GE.AND P0, PT, R35, R28, PT ;  /* 0x0000001c2300720c */ /* 0x000fe40003f06270 */
[----:B------:R-:W-:Y:S02]  /*5220*/  PRMT R28, R27, 0x6540, R0 ;  /* 0x000065401b1c7816 */ /* 0x000fe40000000000 */
[----:B------:R0:W5:Y:S01]  /*5230*/  LDL.LU R0, [R1+0x80] ;  /* 0x0000800001007983 */ /* 0x0001620000300800 */
[C---:B------:R-:W-:Y:S02]  /*5240*/  ISETP.GE.OR P0, PT, R30.reuse, UR6, P0 ;  /* 0x000000061e007c0c */ /* 0x040fe40008706670 */
[----:B------:R-:W-:Y:S01]  /*5250*/  IADD3 R38, -R30, UR6, R29 ;  /* 0x000000061e267c10 */ /* 0x000fe2000fffe11d */
[----:B------:R-:W-:Y:S01]  /*5260*/  IMAD.IADD R35, R24, 0x1, -R35 ;  /* 0x0000000118237824 */ /* 0x000fe200078e0a23 */
[----:B------:R-:W-:Y:S01]  /*5270*/  LOP3.LUT R39, R32, R25, R26, 0xfe, !PT ;  /* 0x0000001920277212 */ /* 0x000fe200078efe1a */
[----:B------:R-:W-:-:S08]  /*5280*/  IMAD.MOV.U32 R34, RZ, RZ, -0x1 ;  /* 0xffffffffff227424 */ /* 0x000fd000078e00ff */
[----:B0-----:R-:W-:Y:S05]  /*5290*/  @P0 BRA `(.L_x_31) ;  /* 0x0000008c00ac0947 */ /* 0x001fea0003800000 */
[----:B------:R-:W0:Y:S01]  /*52a0*/  LDC.64 R26, c[0x0][0x5c8] ;  /* 0x00017200ff1a7b82 */ /* 0x000e220000000a00 */
[----:B------:R-:W-:Y:S01]  /*52b0*/  USHF.R.S32.HI UR7, URZ, 0x1f, UR24 ;  /* 0x0000001f3f077899 */ /* 0x000fe20008011418 */
[--C-:B------:R-:W-:Y:S01]  /*52c0*/  SHF.R.S32.HI R29, RZ, 0x1f, R28.reuse ;  /* 0x0000001fff1d7819 */ /* 0x100fe2000001141c */
[----:B------:R-:W-:Y:S01]  /*52d0*/  ULDC.64 UR8, c[0x0][0x5d0] ;  /* 0x0001740000087ab9 */ /* 0x000fe20000000a00 */
[----:B------:R-:W-:Y:S01]  /*52e0*/  BSSY B0, `(.L_x_31) ;  /* 0x00008e6000007945 */ /* 0x000fe20003800000 */
[----:B------:R-:W-:Y:S02]  /*52f0*/  UIMAD UR6, UR7, UR8, URZ ;  /* 0x00000008070672a4 */ /* 0x000fe4000f8e023f */
[----:B------:R-:W-:Y:S02]  /*5300*/  IMAD.U32 R25, RZ, RZ, UR8 ;  /* 0x00000008ff197e24 */ /* 0x000fe4000f8e00ff */
[----:B------:R-:W-:Y:S02]  /*5310*/  UIMAD UR6, UR24, UR9, UR6 ;  /* 0x00000009180672a4 */ /* 0x000fe4000f8e0206 */
[----:B------:R-:W-:Y:S01]  /*5320*/  IMAD.WIDE.U32 R24, R25, UR24, R28 ;  /* 0x0000001819187c25 */ /* 0x000fe2000f8e001c */
[----:B------:R-:W-:-:S03]  /*5330*/  ULDC.64 UR8, c[0x0][0x5c0] ;  /* 0x0001700000087ab9 */ /* 0x000fc60000000a00 */
[----:B------:R-:W-:Y:S02]  /*5340*/  VIADD R25, R25, UR6 ;  /* 0x0000000619197c36 */ /* 0x000fe40008000000 */
[-C--:B0-----:R-:W-:Y:S02]  /*5350*/  IMAD R30, R33, R26.reuse, RZ ;  /* 0x0000001a211e7224 */ /* 0x081fe400078e02ff */
[----:B------:R-:W-:-:S04]  /*5360*/  IMAD.WIDE.U32 R24, R39, R26, R24 ;  /* 0x0000001a27187225 */ /* 0x000fc800078e0018 */
[----:B------:R-:W-:-:S04]  /*5370*/  IMAD R31, R39, R27, R30 ;  /* 0x0000001b271f7224 */ /* 0x000fc800078e021e */
[----:B------:R-:W-:Y:S01]  /*5380*/  IMAD.IADD R30, R25, 0x1, R31 ;  /* 0x00000001191e7824 */ /* 0x000fe200078e021f */
[----:B------:R-:W-:Y:S02]  /*5390*/  LEA R25, P0, R26, R24, 0x3 ;  /* 0x000000181a197211 */ /* 0x000fe400078018ff */
[----:B------:R-:W-:Y:S02]  /*53a0*/  IADD3 R24, P1, R24, UR8, RZ ;  /* 0x0000000818187c10 */ /* 0x000fe4000ff3e0ff */
[----:B------:R-:W-:Y:S02]  /*53b0*/  LEA.HI.X R27, R26, R30, R27, 0x3, P0 ;  /* 0x0000001e1a1b7211 */ /* 0x000fe400000f1c1b */
[----:B------:R-:W-:Y:S02]  /*53c0*/  FSETP.NEU.AND P0, PT, RZ, UR23, PT ;  /* 0x00000017ff007c0b */ /* 0x000fe4000bf0d000 */
[----:B------:R-:W-:Y:S02]  /*53d0*/  IADD3 R26, P2, R25, UR8, RZ ;  /* 0x00000008191a7c10 */ /* 0x000fe4000ff5e0ff */
[----:B------:R-:W-:-:S02]  /*53e0*/  IADD3.X R25, R30, UR9, RZ, P1, !PT ;  /* 0x000000091e197c10 */ /* 0x000fc40008ffe4ff */
[----:B------:R-:W-:-:S07]  /*53f0*/  IADD3.X R27, R27, UR9, RZ, P2, !PT ;  /* 0x000000091b1b7c10 */ /* 0x000fce00097fe4ff */
[----:B------:R-:W-:Y:S05]  /*5400*/  @!P0 BRA `(.L_x_32) ;  /* 0x0000006800d48947 */ /* 0x000fea0003800000 */
[----:B------:R-:W-:Y:S01]  /*5410*/  ULDC.64 UR8, c[0x0][0x5b8] ;  /* 0x00016e0000087ab9 */ /* 0x000fe20000000a00 */
[----:B------:R-:W-:Y:S01]  /*5420*/  ISETP.GE.AND P0, PT, R38, 0x1, PT ;  /* 0x000000012600780c */ /* 0x000fe20003f06270 */
[----:B------:R-:W-:Y:S02]  /*5430*/  UIMAD UR6, UR7, UR8, URZ ;  /* 0x00000008070672a4 */ /* 0x000fe4000f8e023f */
[----:B------:R-:W-:Y:S01]  /*5440*/  IMAD.U32 R31, RZ, RZ, UR8 ;  /* 0x00000008ff1f7e24 */ /* 0x000fe2000f8e00ff */
[----:B------:R-:W-:Y:S01]  /*5450*/  BSSY B1, `(.L_x_33) ;  /* 0x0000010000017945 */ /* 0x000fe20003800000 */
[----:B------:R-:W-:Y:S01]  /*5460*/  ISETP.LT.OR P4, PT, R35, 0x1, !P0 ;  /* 0x000000012300780c */ /* 0x000fe20004781670 */
[----:B------:R-:W-:Y:S02]  /*5470*/  UIMAD UR6, UR24, UR9, UR6 ;  /* 0x00000009180672a4 */ /* 0x000fe4000f8e0206 */
[----:B------:R-:W-:Y:S01]  /*5480*/  IMAD.WIDE.U32 R28, R31, UR24, R28 ;  /* 0x000000181f1c7c25 */ /* 0x000fe2000f8e001c */
[----:B------:R-:W-:-:S03]  /*5490*/  ULDC.64 UR8, c[0x0][0x5a8] ;  /* 0x00016a0000087ab9 */ /* 0x000fc60000000a00 */
[----:B------:R-:W-:Y:S02]  /*54a0*/  IMAD.MOV.U32 R30, RZ, RZ, R28 ;  /* 0x000000ffff1e7224 */ /* 0x000fe400078e001c */
[----:B------:R-:W-:Y:S01]  /*54b0*/  VIADD R31, R29, UR6 ;  /* 0x000000061d1f7c36 */ /* 0x000fe20008000000 */
[----:B------:R-:W-:Y:S02]  /*54c0*/  ULDC.64 UR6, c[0x0][0x5b0] ;  /* 0x00016c0000067ab9 */ /* 0x000fe40000000a00 */
[----:B------:R-:W-:Y:S02]  /*54d0*/  IMAD R36, R33, UR6, RZ ;  /* 0x0000000621247c24 */ /* 0x000fe4000f8e02ff */
[----:B------:R-:W-:-:S04]  /*54e0*/  IMAD.WIDE.U32 R28, R39, UR6, R30 ;  /* 0x00000006271c7c25 */ /* 0x000fc8000f8e001e */
[--C-:B------:R-:W-:Y:S01]  /*54f0*/  IMAD R37, R39, UR7, R36.reuse ;  /* 0x0000000727257c24 */ /* 0x100fe2000f8e0224 */
[----:B------:R-:W-:Y:S02]  /*5500*/  IADD3 R28, P1, R28, UR8, RZ ;  /* 0x000000081c1c7c10 */ /* 0x000fe4000ff3e0ff */
[----:B------:R-:W-:Y:S02]  /*5510*/  PRMT R36, RZ, 0x7610, R36 ;  /* 0x00007610ff247816 */ /* 0x000fe40000000024 */
[----:B------:R-:W-:Y:S01]  /*5520*/  IADD3.X R29, R29, UR9, R37, P1, !PT ;  /* 0x000000091d1d7c10 */ /* 0x000fe20008ffe425 */
[----:B------:R-:W-:Y:S08]  /*5530*/  @P4 BRA `(.L_x_34) ;  /* 0x0000000000044947 */ /* 0x000ff00003800000 */
[----:B------:R0:W5:Y:S02]  /*5540*/  LDG.E.U8 R36, desc[UR20][R28.64] ;  /* 0x000000141c247981 */ /* 0x000164000c1e1100 */
.L_x_34:
[----:B------:R-:W-:Y:S05]  /*5550*/  BSYNC B1 ;  /* 0x0000000000017941 */ /* 0x000fea0003800000 */
.L_x_33:
[----:B-----5:R-:W-:Y:S01]  /*5560*/  LOP3.LUT R36, R36, 0xff, RZ, 0xc0, !PT ;  /* 0x000000ff24247812 */ /* 0x020fe200078ec0ff */
[----:B------:R-:W-:Y:S01]  /*5570*/  BSSY B1, `(.L_x_35) ;  /* 0x000000b000017945 */ /* 0x000fe20003800000 */
[----:B------:R-:W-:Y:S02]  /*5580*/  ISETP.LT.OR P2, PT, R35, 0x2, !P0 ;  /* 0x000000022300780c */ /* 0x000fe40004741670 */
[----:B------:R-:W-:-:S05]  /*5590*/  F2FP.F16.E4M3.UNPACK_B R36, R36 ;  /* 0x00000024ff24723e */ /* 0x000fca00020006ff */
[----:B------:R-:W-:-:S05]  /*55a0*/  HADD2.F32 R36, -RZ, R36.H0_H0 ;  /* 0x20000024ff247230 */ /* 0x000fca0000004100 */
[----:B------:R-:W-:Y:S01]  /*55b0*/  FMUL R37, R36, UR23 ;  /* 0x0000001724257c20 */ /* 0x000fe20008400000 */
[----:B------:R-:W-:-:S03]  /*55c0*/  PRMT R36, RZ, 0x7610, R36 ;  /* 0x00007610ff247816 */ /* 0x000fc60000000024 */
[----:B------:R-:W-:-:S05]  /*55d0*/  FFMA R37, R228, UR22, R37 ;  /* 0x00000016e4257c23 */ /* 0x000fca0008000025 */
[----:B------:R-:W-:-:S05]  /*55e0*/  F2FP.SATFINITE.E4M3.F32.PACK_AB_MERGE_C R37, RZ, R37, RZ ;  /* 0x00000025ff25723e */ /* 0x000fca00048070ff */
[----:B------:R1:W-:Y:S01]  /*55f0*/  @!P4 STG.E.U8 desc[UR20][R24.64], R37 ;  /* 0x000000251800c986 */ /* 0x0003e2000c101114 */
[----:B------:R-:W-:Y:S05]  /*5600*/  @P2 BRA `(.L_x_36) ;  /* 0x0000000000042947 */ /* 0x000fea0003800000 */
[----:B------:R2:W5:Y:S02]  /*5610*/  LDG.E.U8 R36, desc[UR20][R28.64+0x1] ;  /* 0x000001141c247981 */ /* 0x000564000c1e1100 */
.L_x_36:
[----:B------:R-:W-:Y:S05]  /*5620*/  BSYNC B1 ;  /* 0x0000000000017941 */ /* 0x000fea0003800000 */
.L_x_35:
[----:B-----5:R-:W-:Y:S01]  /*5630*/  LOP3.LUT R36, R36, 0xff, RZ, 0xc0, !PT ;  /* 0x000000ff24247812 */ /* 0x020fe200078ec0ff */
[----:B------:R-:W-:Y:S01]  /*5640*/  BSSY B1, `(.L_x_37) ;  /* 0x0000013000017945 */ /* 0x000fe20003800000 */
[----:B-1----:R-:W-:Y:S02]  /*5650*/  IADD3 R37, P1, R39, 0x8, RZ ;  /* 0x0000000827257810 */ /* 0x002fe40007f3e0ff */
[----:B------:R-:W-:-:S03]  /*5660*/  F2FP.F16.E4M3.UNPACK_B R36, R36 ;  /* 0x00000024ff24723e */ /* 0x000fc600020006ff */
[----:B------:R-:W-:Y:S01]  /*5670*/  IMAD.X R32, RZ, RZ, R33, P1 ;  /* 0x000000ffff207224 */ /* 0x000fe200008e0621 */
[----:B------:R-:W-:Y:S01]  /*5680*/  ISETP.GE.AND P1, PT, R38, 0x9, PT ;  /* 0x000000092600780c */ /* 0x000fe20003f26270 */
[----:B------:R-:W-:Y:S02]  /*5690*/  HADD2.F32 R36, -RZ, R36.H0_H0 ;  /* 0x20000024ff247230 */ /* 0x000fe40000004100 */
[----:B------:R-:W-:Y:S01]  /*56a0*/  IMAD R32, R32, UR6, RZ ;  /* 0x0000000620207c24 */ /* 0x000fe2000f8e02ff */
[----:B------:R-:W-:Y:S01]  /*56b0*/  ISETP.LT.OR P5, PT, R35, 0x1, !P1 ;  /* 0x000000012300780c */ /* 0x000fe20004fa1670 */
[----:B------:R-:W-:-:S04]  /*56c0*/  IMAD.WIDE.U32 R30, R37, UR6, R30 ;  /* 0x00000006251e7c25 */ /* 0x000fc8000f8e001e */
[----:B------:R-:W-:Y:S01]  /*56d0*/  FMUL R36, R36, UR23 ;  /* 0x0000001724247c20 */ /* 0x000fe20008400000 */
[----:B------:R-:W-:-:S03]  /*56e0*/  IMAD R37, R37, UR7, R32 ;  /* 0x0000000725257c24 */ /* 0x000fc6000f8e0220 */
[----:B------:R-:W-:Y:S01]  /*56f0*/  FFMA R36, R227, UR22, R36 ;  /* 0x00000016e3247c23 */ /* 0x000fe20008000024 */
[----:B------:R-:W-:Y:S02]  /*5700*/  IADD3 R30, P4, R30, UR8, RZ ;  /* 0x000000081e1e7c10 */ /* 0x000fe4000ff9e0ff */
[----:B------:R-:W-:Y:S02]  /*5710*/  PRMT R32, RZ, 0x7610, R32 ;  /* 0x00007610ff207816 */ /* 0x000fe40000000020 */
[----:B------:R-:W-:Y:S02]  /*5720*/  F2FP.SATFINITE.E4M3.F32.PACK_AB_MERGE_C R33, RZ, R36, RZ ;  /* 0x00000024ff21723e */ /* 0x000fe400048070ff */
[----:B------:R-:W-:-:S03]  /*5730*/  IADD3.X R31, R31, UR9, R37, P4, !PT ;  /* 0x000000091f1f7c10 */ /* 0x000fc6000a7fe425 */
[----:B------:R1:W-:Y:S01]  /*5740*/  @!P2 STG.E.U8 desc[UR20][R24.64+0x1], R33 ;  /* 0x000001211800a986 */ /* 0x0003e2000c101114 */
[----:B------:R-:W-:Y:S05]  /*5750*/  @P5 BRA `(.L_x_38) ;  /* 0x0000000000045947 */ /* 0x000fea0003800000 */
[----:B------:R3:W5:Y:S02]  /*5760*/  LDG.E.U8 R32, desc[UR20][R30.64] ;  /* 0x000000141e207981 */ /* 0x000764000c1e1100 */
.L_x_38:
[----:B------:R-:W-:Y:S05]  /*5770*/  BSYNC B1 ;  /* 0x0000000000017941 */ /* 0x000fea0003800000 */
.L_x_37:
[----:B-----5:R-:W-:Y:S01]  /*5780*/  LOP3.LUT R32, R32, 0xff, RZ, 0xc0, !PT ;  /* 0x000000ff20207812 */ /* 0x020fe200078ec0ff */
[----:B------:R-:W-:Y:S01]  /*5790*/  BSSY B1, `(.L_x_39) ;  /* 0x000000b000017945 */ /* 0x000fe20003800000 */
[----:B------:R-:W-:Y:S02]  /*57a0*/  ISETP.LT.OR P2, PT, R35, 0x2, !P1 ;  /* 0x000000022300780c */ /* 0x000fe40004f41670 */
[----:B------:R-:W-:-:S05]  /*57b0*/  F2FP.F16.E4M3.UNPACK_B R32, R32 ;  /* 0x00000020ff20723e */ /* 0x000fca00020006ff */
[----:B------:R-:W-:-:S05]  /*57c0*/  HADD2.F32 R32, -RZ, R32.H0_H0 ;  /* 0x20000020ff207230 */ /* 0x000fca0000004100 */
[----:B-1----:R-:W-:Y:S01]  /*57d0*/  FMUL R33, R32, UR23 ;  /* 0x0000001720217c20 */ /* 0x002fe20008400000 */
[----:B------:R-:W-:-:S03]  /*57e0*/  PRMT R32, RZ, 0x7610, R32 ;  /* 0x00007610ff207816 */ /* 0x000fc60000000020 */
[----:B------:R-:W-:-:S05]  /*57f0*/  FFMA R33, R226, UR22, R33 ;  /* 0x00000016e2217c23 */ /* 0x000fca0008000021 */
[----:B------:R-:W-:-:S05]  /*5800*/  F2FP.SATFINITE.E4M3.F32.PACK_AB_MERGE_C R33, RZ, R33, RZ ;  /* 0x00000021ff21723e */ /* 0x000fca00048070ff */
[----:B------:R1:W-:Y:S01]  /*5810*/  @!P5 STG.E.U8 desc[UR20][R26.64], R33 ;  /* 0x000000211a00d986 */ /* 0x0003e2000c101114 */
[----:B------:R-:W-:Y:S05]  /*5820*/  @P2 BRA `(.L_x_40) ;  /* 0x0000000000042947 */ /* 0x000fea0003800000 */
[----:B------:R4:W5:Y:S02]  /*5830*/  LDG.E.U8 R32, desc[UR20][R30.64+0x1] ;  /* 0x000001141e207981 */ /* 0x000964000c1e1100 */
.L_x_40:
[----:B------:R-:W-:Y:S05]  /*5840*/  BSYNC B1 ;  /* 0x0000000000017941 */ /* 0x000fea0003800000 */
.L_x_39:
[----:B-----5:R-:W-:Y:S01]  /*5850*/  LOP3.LUT R32, R32, 0xff, RZ, 0xc0, !PT ;  /* 0x000000ff20207812 */ /* 0x020fe200078ec0ff */
[----:B------:R-:W-:Y:S01]  /*5860*/  BSSY B1, `(.L_x_41) ;  /* 0x000000b000017945 */ /* 0x000fe20003800000 */
[----:B------:R-:W-:Y:S02]  /*5870*/  ISETP.LT.OR P4, PT, R35, 0x9, !P0 ;  /* 0x000000092300780c */ /* 0x000fe40004781670 */
[----:B------:R-:W-:-:S05]  /*5880*/  F2FP.F16.E4M3.UNPACK_B R32, R32 ;  /* 0x00000020ff20723e */ /* 0x000fca00020006ff */
[----:B------:R-:W-:-:S05]  /*5890*/  HADD2.F32 R32, -RZ, R32.H0_H0 ;  /* 0x20000020ff207230 */ /* 0x000fca0000004100 */
[----:B------:R-:W-:-:S04]  /*58a0*/  FMUL R32, R32, UR23 ;  /* 0x0000001720207c20 */ /* 0x000fc80008400000 */
[----:B------:R-:W-:-:S05]  /*58b0*/  FFMA R32, R225, UR22, R32 ;  /* 0x00000016e1207c23 */ /* 0x000fca0008000020 */
[----:B-1----:R-:W-:Y:S02]  /*58c0*/  F2FP.SATFINITE.E4M3.F32.PACK_AB_MERGE_C R33, RZ, R32, RZ ;  /* 0x00000020ff21723e */ /* 0x002fe400048070ff */
[----:B------:R-:W-:-:S03]  /*58d0*/  PRMT R32, RZ, 0x7610, R32 ;  /* 0x00007610ff207816 */ /* 0x000fc60000000020 */
[----:B------:R1:W-:Y:S01]  /*58e0*/  @!P2 STG.E.U8 desc[UR20][R26.64+0x1], R33 ;  /* 0x000001211a00a986 */ /* 0x0003e2000c101114 */
[----:B------:R-:W-:Y:S05]  /*58f0*/  @P4 BRA `(.L_x_42) ;  /* 0x0000000000044947 */ /* 0x000fea0003800000 */
[----:B------:R0:W5:Y:S02]  /*5900*/  LDG.E.U8 R32, desc[UR20][R28.64+0x8] ;  /* 0x000008141c207981 */ /* 0x000164000c1e1100 */
.L_x_42:
[----:B------:R-:W-:Y:S05]  /*5910*/  BSYNC B1 ;  /* 0x0000000000017941 */ /* 0x000fea0003800000 */
.L_x_41:
        /* <DEDUP_REMOVED lines=12> */
.L_x_44:
[----:B------:R-:W-:Y:S05]  /*59e0*/  BSYNC B1 ;  /* 0x0000000000017941 */ /* 0x000fea0003800000 */
.L_x_43:
        /* <DEDUP_REMOVED lines=12> */
.L_x_46:
[----:B------:R-:W-:Y:S05]  /*5ab0*/  BSYNC B1 ;  /* 0x0000000000017941 */ /* 0x000fea0003800000 */
.L_x_45:
        /* <DEDUP_REMOVED lines=12> */
.L_x_48:
[----:B------:R-:W-:Y:S05]  /*5b80*/  BSYNC B1 ;  /* 0x0000000000017941 */ /* 0x000fea0003800000 */
.L_x_47:
        /* <DEDUP_REMOVED lines=12> */
.L_x_50:
[----:B------:R-:W-:Y:S05]  /*5c50*/  BSYNC B1 ;  /* 0x0000000000017941 */ /* 0x000fea0003800000 */
.L_x_49:
        /* <DEDUP_REMOVED lines=12> */
.L_x_52:
[----:B------:R-:W-:Y:S05]  /*5d20*/  BSYNC B1 ;  /* 0x0000000000017941 */ /* 0x000fea0003800000 */
.L_x_51:
        /* <DEDUP_REMOVED lines=12> */
.L_x_54:
[----:B------:R-:W-:Y:S05]  /*5df0*/  BSYNC B1 ;  /* 0x0000000000017941 */ /* 0x000fea0003800000 */
.L_x_53:
        /* <DEDUP_REMOVED lines=12> */
.L_x_56:
[----:B------:R-:W-:Y:S05]  /*5ec0*/  BSYNC B1 ;  /* 0x0000000000017941 */ /* 0x000fea0003800000 */
.L_x_55:
        /* <DEDUP_REMOVED lines=12> */
.L_x_58:
[----:B------:R-:W-:Y:S05]  /*5f90*/  BSYNC B1 ;  /* 0x0000000000017941 */ /* 0x000fea0003800000 */
.L_x_57:
        /* <DEDUP_REMOVED lines=12> */
.L_x_60:
[----:B------:R-:W-:Y:S05]  /*6060*/  BSYNC B1 ;  /* 0x0000000000017941 */ /* 0x000fea0003800000 */
.L_x_59:
        /* <DEDUP_REMOVED lines=12> */
.L_x_62:
[----:B------:R-:W-:Y:S05]  /*6130*/  BSYNC B1 ;  /* 0x0000000000017941 */ /* 0x000fea0003800000 */
.L_x_61:
        /* <DEDUP_REMOVED lines=12> */
.L_x_64:
[----:B------:R-:W-:Y:S05]  /*6200*/  BSYNC B1 ;  /* 0x0000000000017941 */ /* 0x000fea0003800000 */
.L_x_63:
        /* <DEDUP_REMOVED lines=12> */
.L_x_66:
[----:B------:R-:W-:Y:S05]  /*62d0*/  BSYNC B1 ;  /* 0x0000000000017941 */ /* 0x000fea0003800000 */
.L_x_65:
        /* <DEDUP_REMOVED lines=12> */
.L_x_68:
[----:B------:R-:W-:Y:S05]  /*63a0*/  BSYNC B1 ;  /* 0x0000000000017941 */ /* 0x000fea0003800000 */
.L_x_67:
        /* <DEDUP_REMOVED lines=12> */
.L_x_70:
[----:B------:R-:W-:Y:S05]  /*6470*/  BSYNC B1 ;  /* 0x0000000000017941 */ /* 0x000fea0003800000 */
.L_x_69:
        /* <DEDUP_REMOVED lines=12> */
.L_x_72:
[----:B------:R-:W-:Y:S05]  /*6540*/  BSYNC B1 ;  /* 0x0000000000017941 */ /* 0x000fea0003800000 */
.L_x_71:
        /* <DEDUP_REMOVED lines=12> */
.L_x_74:
[----:B------:R-:W-:Y:S05]  /*6610*/  BSYNC B1 ;  /* 0x0000000000017941 */ /* 0x000fea0003800000 */
.L_x_73:
        /* <DEDUP_REMOVED lines=12> */
.L_x_76:
[----:B------:R-:W-:Y:S05]  /*66e0*/  BSYNC B1 ;  /* 0x0000000000017941 */ /* 0x000fea0003800000 */
.L_x_75:
        /* <DEDUP_REMOVED lines=12> */
.L_x_78:
[----:B------:R-:W-:Y:S05]  /*67b0*/  BSYNC B1 ;  /* 0x0000000000017941 */ /* 0x000fea0003800000 */
.L_x_77:
        /* <DEDUP_REMOVED lines=12> */
.L_x_80:
[----:B------:R-:W-:Y:S05]  /*6880*/  BSYNC B1 ;  /* 0x0000000000017941 */ /* 0x000fea0003800000 */
.L_x_79:
        /* <DEDUP_REMOVED lines=12> */
.L_x_82:
[----:B------:R-:W-:Y:S05]  /*6950*/  BSYNC B1 ;  /* 0x0000000000017941 */ /* 0x000fea0003800000 */
.L_x_81:
        /* <DEDUP_REMOVED lines=12> */
.L_x_84:
[----:B------:R-:W-:Y:S05]  /*6a20*/  BSYNC B1 ;  /* 0x0000000000017941 */ /* 0x000fea0003800000 */
.L_x_83:
        /* <DEDUP_REMOVED lines=12> */
.L_x_86:
[----:B------:R-:W-:Y:S05]  /*6af0*/  BSYNC B1 ;  /* 0x0000000000017941 */ /* 0x000fea0003800000 */
.L_x_85:
        /* <DEDUP_REMOVED lines=12> */
.L_x_88:
[----:B------:R-:W-:Y:S05]  /*6bc0*/  BSYNC B1 ;  /* 0x0000000000017941 */ /* 0x000fea0003800000 */
.L_x_87:
        /* <DEDUP_REMOVED lines=12> */
.L_x_90:
[----:B------:R-:W-:Y:S05]  /*6c90*/  BSYNC B1 ;  /* 0x0000000000017941 */ /* 0x000fea0003800000 */
.L_x_89:
        /* <DEDUP_REMOVED lines=12> */
.L_x_92:
[----:B------:R-:W-:Y:S05]  /*6d60*/  BSYNC B1 ;  /* 0x0000000000017941 */ /* 0x000fea0003800000 */
.L_x_91:
        /* <DEDUP_REMOVED lines=12> */
.L_x_94:
[----:B------:R-:W-:Y:S05]  /*6e30*/  BSYNC B1 ;  /* 0x0000000000017941 */ /* 0x000fea0003800000 */
.L_x_93:
        /* <DEDUP_REMOVED lines=12> */
.L_x_96:
[----:B------:R-:W-:Y:S05]  /*6f00*/  BSYNC B1 ;  /* 0x0000000000017941 */ /* 0x000fea0003800000 */
.L_x_95:
        /* <DEDUP_REMOVED lines=12> */
.L_x_98:
[----:B------:R-:W-:Y:S05]  /*6fd0*/  BSYNC B1 ;  /* 0x0000000000017941 */ /* 0x000fea0003800000 */
.L_x_97:
        /* <DEDUP_REMOVED lines=12> */
.L_x_100:
[----:B------:R-:W-:Y:S05]  /*70a0*/  BSYNC B1 ;  /* 0x0000000000017941 */ /* 0x000fea0003800000 */
.L_x_99:
        /* <DEDUP_REMOVED lines=12> */
.L_x_102:
[----:B------:R-:W-:Y:S05]  /*7170*/  BSYNC B1 ;  /* 0x0000000000017941 */ /* 0x000fea0003800000 */
.L_x_101:
        /* <DEDUP_REMOVED lines=12> */
.L_x_104:
[----:B------:R-:W-:Y:S05]  /*7240*/  BSYNC B1 ;  /* 0x0000000000017941 */ /* 0x000fea0003800000 */
.L_x_103:
        /* <DEDUP_REMOVED lines=12> */
.L_x_106:
[----:B------:R-:W-:Y:S05]  /*7310*/  BSYNC B1 ;  /* 0x0000000000017941 */ /* 0x000fea0003800000 */
.L_x_105:
        /* <DEDUP_REMOVED lines=12> */
.L_x_108:
[----:B------:R-:W-:Y:S05]  /*73e0*/  BSYNC B1 ;  /* 0x0000000000017941 */ /* 0x000fea0003800000 */
.L_x_107:
        /* <DEDUP_REMOVED lines=12> */
.L_x_110:
[----:B------:R-:W-:Y:S05]  /*74b0*/  BSYNC B1 ;  /* 0x0000000000017941 */ /* 0x000fea0003800000 */
.L_x_109:
        /* <DEDUP_REMOVED lines=12> */
.L_x_112:
[----:B------:R-:W-:Y:S05]  /*7580*/  BSYNC B1 ;  /* 0x0000000000017941 */ /* 0x000fea0003800000 */
.L_x_111:
        /* <DEDUP_REMOVED lines=12> */
.L_x_114:
[----:B------:R-:W-:Y:S05]  /*7650*/  BSYNC B1 ;  /* 0x0000000000017941 */ /* 0x000fea0003800000 */
.L_x_113:
        /* <DEDUP_REMOVED lines=12> */
.L_x_116:
[----:B------:R-:W-:Y:S05]  /*7720*/  BSYNC B1 ;  /* 0x0000000000017941 */ /* 0x000fea0003800000 */
.L_x_115:
        /* <DEDUP_REMOVED lines=12> */
.L_x_118:
[----:B------:R-:W-:Y:S05]  /*77f0*/  BSYNC B1 ;  /* 0x0000000000017941 */ /* 0x000fea0003800000 */
.L_x_117:
        /* <DEDUP_REMOVED lines=12> */
.L_x_120:
[----:B------:R-:W-:Y:S05]  /*78c0*/  BSYNC B1 ;  /* 0x0000000000017941 */ /* 0x000fea0003800000 */
.L_x_119:
        /* <DEDUP_REMOVED lines=12> */
.L_x_122:
[----:B------:R-:W-:Y:S05]  /*7990*/  BSYNC B1 ;  /* 0x0000000000017941 */ /* 0x000fea0003800000 */
.L_x_121:
        /* <DEDUP_REMOVED lines=12> */
.L_x_124:
[----:B------:R-:W-:Y:S05]  /*7a60*/  BSYNC B1 ;  /* 0x0000000000017941 */ /* 0x000fea0003800000 */
.L_x_123:
        /* <DEDUP_REMOVED lines=12> */
.L_x_126:
[----:B------:R-:W-:Y:S05]  /*7b30*/  BSYNC B1 ;  /* 0x0000000000017941 */ /* 0x000fea0003800000 */
.L_x_125:
        /* <DEDUP_REMOVED lines=12> */
.L_x_128:
[----:B------:R-:W-:Y:S05]  /*7c00*/  BSYNC B1 ;  /* 0x0000000000017941 */ /* 0x000fea0003800000 */
.L_x_127:
        /* <DEDUP_REMOVED lines=12> */
.L_x_130:
[----:B------:R-:W-:Y:S05]  /*7cd0*/  BSYNC B1 ;  /* 0x0000000000017941 */ /* 0x000fea0003800000 */
.L_x_129:
        /* <DEDUP_REMOVED lines=12> */
.L_x_132:
[----:B------:R-:W-:Y:S05]  /*7da0*/  BSYNC B1 ;  /* 0x0000000000017941 */ /* 0x000fea0003800000 */
.L_x_131:
        /* <DEDUP_REMOVED lines=12> */
.L_x_134:
[----:B------:R-:W-:Y:S05]  /*7e70*/  BSYNC B1 ;  /* 0x0000000000017941 */ /* 0x000fea0003800000 */
.L_x_133:
        /* <DEDUP_REMOVED lines=12> */
.L_x_136:
[----:B------:R-:W-:Y:S05]  /*7f40*/  BSYNC B1 ;  /* 0x0000000000017941 */ /* 0x000fea0003800000 */
.L_x_135:
        /* <DEDUP_REMOVED lines=12> */
.L_x_138:
[----:B------:R-:W-:Y:S05]  /*8010*/  BSYNC B1 ;  /* 0x0000000000017941 */ /* 0x000fea0003800000 */
.L_x_137:
        /* <DEDUP_REMOVED lines=12> */
.L_x_140:
[----:B------:R-:W-:Y:S05]  /*80e0*/  BSYNC B1 ;  /* 0x0000000000017941 */ /* 0x000fea0003800000 */
.L_x_139:
        /* <DEDUP_REMOVED lines=12> */
.L_x_142:
[----:B------:R-:W-:Y:S05]  /*81b0*/  BSYNC B1 ;  /* 0x0000000000017941 */ /* 0x000fea0003800000 */
.L_x_141:
        /* <DEDUP_REMOVED lines=12> */
.L_x_144:
[----:B------:R-:W-:Y:S05]  /*8280*/  BSYNC B1 ;  /* 0x0000000000017941 */ /* 0x000fea0003800000 */
.L_x_143:
        /* <DEDUP_REMOVED lines=12> */
.L_x_146:
[----:B------:R-:W-:Y:S05]  /*8350*/  BSYNC B1 ;  /* 0x0000000000017941 */ /* 0x000fea0003800000 */
.L_x_145:
        /* <DEDUP_REMOVED lines=12> */
.L_x_148:
[----:B------:R-:W-:Y:S05]  /*8420*/  BSYNC B1 ;  /* 0x0000000000017941 */ /* 0x000fea0003800000 */
.L_x_147:
        /* <DEDUP_REMOVED lines=12> */
.L_x_150:
[----:B------:R-:W-:Y:S05]  /*84f0*/  BSYNC B1 ;  /* 0x0000000000017941 */ /* 0x000fea0003800000 */
.L_x_149:
        /* <DEDUP_REMOVED lines=12> */
.L_x_152:
[----:B------:R-:W-:Y:S05]  /*85c0*/  BSYNC B1 ;  /* 0x0000000000017941 */ /* 0x000fea0003800000 */
.L_x_151:
        /* <DEDUP_REMOVED lines=12> */
.L_x_154:
[----:B------:R-:W-:Y:S05]  /*8690*/  BSYNC B1 ;  /* 0x0000000000017941 */ /* 0x000fea0003800000 */
.L_x_153:
        /* <DEDUP_REMOVED lines=12> */
.L_x_156:
[----:B------:R-:W-:Y:S05]  /*8760*/  BSYNC B1 ;  /* 0x0000000000017941 */ /* 0x000fea0003800000 */
.L_x_155:
        /* <DEDUP_REMOVED lines=12> */
.L_x_158:
[----:B------:R-:W-:Y:S05]  /*8830*/  BSYNC B1 ;  /* 0x0000000000017941 */ /* 0x000fea0003800000 */
.L_x_157:
        /* <DEDUP_REMOVED lines=12> */
.L_x_160:
[----:B------:R-:W-:Y:S05]  /*8900*/  BSYNC B1 ;  /* 0x0000000000017941 */ /* 0x000fea0003800000 */
.L_x_159:
        /* <DEDUP_REMOVED lines=12> */
.L_x_162:
[----:B------:R-:W-:Y:S05]  /*89d0*/  BSYNC B1 ;  /* 0x0000000000017941 */ /* 0x000fea0003800000 */
.L_x_161:
        /* <DEDUP_REMOVED lines=12> */
.L_x_164:
[----:B------:R-:W-:Y:S05]  /*8aa0*/  BSYNC B1 ;  /* 0x0000000000017941 */ /* 0x000fea0003800000 */
.L_x_163:
        /* <DEDUP_REMOVED lines=12> */
.L_x_166:
[----:B------:R-:W-:Y:S05]  /*8b70*/  BSYNC B1 ;  /* 0x0000000000017941 */ /* 0x000fea0003800000 */
.L_x_165:
        /* <DEDUP_REMOVED lines=12> */
.L_x_168:
[----:B------:R-:W-:Y:S05]  /*8c40*/  BSYNC B1 ;  /* 0x0000000000017941 */ /* 0x000fea0003800000 */
.L_x_167:
        /* <DEDUP_REMOVED lines=12> */
.L_x_170:
[----:B------:R-:W-:Y:S05]  /*8d10*/  BSYNC B1 ;  /* 0x0000000000017941 */ /* 0x000fea0003800000 */
.L_x_169:
        /* <DEDUP_REMOVED lines=12> */
.L_x_172:
[----:B------:R-:W-:Y:S05]  /*8de0*/  BSYNC B1 ;  /* 0x0000000000017941 */ /* 0x000fea0003800000 */
.L_x_171:
        /* <DEDUP_REMOVED lines=12> */
.L_x_174:
[----:B------:R-:W-:Y:S05]  /*8eb0*/  BSYNC B1 ;  /* 0x0000000000017941 */ /* 0x000fea0003800000 */
.L_x_173:
        /* <DEDUP_REMOVED lines=12> */
.L_x_176:
[----:B------:R-:W-:Y:S05]  /*8f80*/  BSYNC B1 ;  /* 0x0000000000017941 */ /* 0x000fea0003800000 */
.L_x_175:
        /* <DEDUP_REMOVED lines=12> */
.L_x_178:
[----:B------:R-:W-:Y:S05]  /*9050*/  BSYNC B1 ;  /* 0x0000000000017941 */ /* 0x000fea0003800000 */
.L_x_177:
        /* <DEDUP_REMOVED lines=12> */
.L_x_180:
[----:B------:R-:W-:Y:S05]  /*9120*/  BSYNC B1 ;  /* 0x0000000000017941 */ /* 0x000fea0003800000 */
.L_x_179:
        /* <DEDUP_REMOVED lines=12> */
.L_x_182:
[----:B------:R-:W-:Y:S05]  /*91f0*/  BSYNC B1 ;  /* 0x0000000000017941 */ /* 0x000fea0003800000 */
.L_x_181:
        /* <DEDUP_REMOVED lines=12> */
.L_x_184:
[----:B------:R-:W-:Y:S05]  /*92c0*/  BSYNC B1 ;  /* 0x0000000000017941 */ /* 0x000fea0003800000 */
.L_x_183:
        /* <DEDUP_REMOVED lines=12> */
.L_x_186:
[----:B------:R-:W-:Y:S05]  /*9390*/  BSYNC B1 ;  /* 0x0000000000017941 */ /* 0x000fea0003800000 */
.L_x_185:
        /* <DEDUP_REMOVED lines=12> */
.L_x_188:
[----:B------:R-:W-:Y:S05]  /*9460*/  BSYNC B1 ;  /* 0x0000000000017941 */ /* 0x000fea0003800000 */
.L_x_187:
[----:B-----5:R-:W-:Y:S01]  /*9470*/  LOP3.LUT R32, R32, 0xff, RZ, 0xc0, !PT ;  /* 0x000000ff20207812 */ /* 0x020fe200078ec0ff */
[----:B------:R-:W-:Y:S01]  /*9480*/  BSSY B1, `(.L_x_189) ;  /* 0x000000b000017945 */ /* 0x000fe20003800000 */
[----:B------:R-:W-:Y:S02]  /*9490*/  ISETP.LT.OR P4, PT, R35, 0x99, !P1 ;  /* 0x000000992300780c */ /* 0x000fe40004f81670 */
[----:B------:R-:W-:-:S05]  /*94a0*/  F2FP.F16.E4M3.UNPACK_B R32, R32 ;  /* 0x00000020ff20723e */ /* 0x000fca00020006ff */
[----:B------:R-:W-:-:S05]  /*94b0*/  HADD2.F32 R32, -RZ, R32.H0_H0 ;  /* 0x20000020ff207230 */ /* 0x000fca0000004100 */
[----:B------:R-:W-:-:S04]  /*94c0*/  FMUL R32, R32, UR23 ;  /* 0x0000001720207c20 */ /* 0x000fc80008400000 */
[----:B------:R-:W-:Y:S01]  /*94d0*/  FFMA R32, R23, UR22, R32 ;  /* 0x0000001617207c23 */ /* 0x000fe20008000020 */
[----:B------:R-:W-:-:S04]  /*94e0*/  PRMT R23, RZ, 0x7610, R23 ;  /* 0x00007610ff177816 */ /* 0x000fc80000000017 */
[----:B-1----:R-:W-:-:S05]  /*94f0*/  F2FP.SATFINITE.E4M3.F32.PACK_AB_MERGE_C R33, RZ, R32, RZ ;  /* 0x00000020ff21723e */ /* 0x002fca00048070ff */
[----:B------:R1:W-:Y:S01]  /*9500*/  @!P2 STG.E.U8 desc[UR20][R24.64+0x99], R33 ;  /* 0x000099211800a986 */ /* 0x0003e2000c101114 */
[----:B------:R-:W-:Y:S05]  /*9510*/  @P4 BRA `(.L_x_190) ;  /* 0x0000000000044947 */ /* 0x000fea0003800000 */
[----:B------:R0:W5:Y:S02]  /*9520*/  LDG.E.U8 R23, desc[UR20][R30.64+0x98] ;  /* 0x000098141e177981 */ /* 0x000164000c1e1100 */
.L_x_190:
[----:B------:R-:W-:Y:S05]  /*9530*/  BSYNC B1 ;  /* 0x0000000000017941 */ /* 0x000fea0003800000 */
.L_x_189:
        /* <DEDUP_REMOVED lines=8> */
[----:B------:R-:W-:-:S05]  /*95c0*/  F2FP.SATFINITE.E4M3.F32.PACK_AB_MERGE_C R23, RZ, R23, RZ ;  /* 0x00000017ff17723e */ /* 0x000fca00048070ff */
[----:B------:R0:W-:Y:S01]  /*95d0*/  @!P4 STG.E.U8 desc[UR20][R26.64+0x98], R23 ;  /* 0x000098171a00c986 */ /* 0x0001e2000c101114 */
[----:B------:R-:W-:Y:S05]  /*95e0*/  @P2 BRA `(.L_x_192) ;  /* 0x0000000000042947 */ /* 0x000fea0003800000 */
[----:B------:R0:W5:Y:S02]  /*95f0*/  LDG.E.U8 R22, desc[UR20][R30.64+0x99] ;  /* 0x000099141e167981 */ /* 0x000164000c1e1100 */
.L_x_192:
[----:B------:R-:W-:Y:S05]  /*9600*/  BSYNC B1 ;  /* 0x0000000000017941 */ /* 0x000fea0003800000 */
.L_x_191:
        /* <DEDUP_REMOVED lines=8> */
[----:B0-----:R-:W-:-:S05]  /*9690*/  F2FP.SATFINITE.E4M3.F32.PACK_AB_MERGE_C R23, RZ, R22, RZ ;  /* 0x00000016ff17723e */ /* 0x001fca00048070ff */
[----:B------:R0:W-:Y:S01]  /*96a0*/  @!P2 STG.E.U8 desc[UR20][R26.64+0x99], R23 ;  /* 0x000099171a00a986 */ /* 0x0001e2000c101114 */
[----:B------:R-:W-:Y:S05]  /*96b0*/  @P4 BRA `(.L_x_194) ;  /* 0x0000000000044947 */ /* 0x000fea0003800000 */
[----:B------:R0:W5:Y:S02]  /*96c0*/  LDG.E.U8 R21, desc[UR20][R28.64+0xa0] ;  /* 0x0000a0141c157981 */ /* 0x000164000c1e1100 */
.L_x_194:
[----:B------:R-:W-:Y:S05]  /*96d0*/  BSYNC B1 ;  /* 0x0000000000017941 */ /* 0x000fea0003800000 */
.L_x_193:
        /* <DEDUP_REMOVED lines=12> */
.L_x_196:
[----:B------:R-:W-:Y:S05]  /*97a0*/  BSYNC B1 ;  /* 0x0000000000017941 */ /* 0x000fea0003800000 */
.L_x_195:
        /* <DEDUP_REMOVED lines=12> */
.L_x_198:
[----:B------:R-:W-:Y:S05]  /*9870*/  BSYNC B1 ;  /* 0x0000000000017941 */ /* 0x000fea0003800000 */
.L_x_197:
        /* <DEDUP_REMOVED lines=12> */
.L_x_200:
[----:B------:R-:W-:Y:S05]  /*9940*/  BSYNC B1 ;  /* 0x0000000000017941 */ /* 0x000fea0003800000 */
.L_x_199:
        /* <DEDUP_REMOVED lines=12> */
.L_x_202:
[----:B------:R-:W-:Y:S05]  /*9a10*/  BSYNC B1 ;  /* 0x0000000000017941 */ /* 0x000fea0003800000 */
.L_x_201:
        /* <DEDUP_REMOVED lines=12> */
.L_x_204:
[----:B------:R-:W-:Y:S05]  /*9ae0*/  BSYNC B1 ;  /* 0x0000000000017941 */ /* 0x000fea0003800000 */
.L_x_203:
        /* <DEDUP_REMOVED lines=12> */
.L_x_206:
[----:B------:R-:W-:Y:S05]  /*9bb0*/  BSYNC B1 ;  /* 0x0000000000017941 */ /* 0x000fea0003800000 */
.L_x_205:
        /* <DEDUP_REMOVED lines=12> */
.L_x_208:
[----:B------:R-:W-:Y:S05]  /*9c80*/  BSYNC B1 ;  /* 0x0000000000017941 */ /* 0x000fea0003800000 */
.L_x_207:
        /* <DEDUP_REMOVED lines=12> */
.L_x_210:
[----:B------:R-:W-:Y:S05]  /*9d50*/  BSYNC B1 ;  /* 0x0000000000017941 */ /* 0x000fea0003800000 */
.L_x_209:
        /* <DEDUP_REMOVED lines=12> */
.L_x_212:
[----:B------:R-:W-:Y:S05]  /*9e20*/  BSYNC B1 ;  /* 0x0000000000017941 */ /* 0x000fea0003800000 */
.L_x_211:
        /* <DEDUP_REMOVED lines=12> */
.L_x_214:
[----:B------:R-:W-:Y:S05]  /*9ef0*/  BSYNC B1 ;  /* 0x0000000000017941 */ /* 0x000fea0003800000 */
.L_x_213:
        /* <DEDUP_REMOVED lines=12> */
.L_x_216:
[----:B------:R-:W-:Y:S05]  /*9fc0*/  BSYNC B1 ;  /* 0x0000000000017941 */ /* 0x000fea0003800000 */
.L_x_215:
        /* <DEDUP_REMOVED lines=12> */
.L_x_218:
[----:B------:R-:W-:Y:S05]  /*a090*/  BSYNC B1 ;  /* 0x0000000000017941 */ /* 0x000fea0003800000 */
.L_x_217:
        /* <DEDUP_REMOVED lines=12> */
.L_x_220:
[----:B------:R-:W-:Y:S05]  /*a160*/  BSYNC B1 ;  /* 0x0000000000017941 */ /* 0x000fea0003800000 */
.L_x_219:
        /* <DEDUP_REMOVED lines=12> */
.L_x_222:
[----:B------:R-:W-:Y:S05]  /*a230*/  BSYNC B1 ;  /* 0x0000000000017941 */ /* 0x000fea0003800000 */
.L_x_221:
        /* <DEDUP_REMOVED lines=12> */
.L_x_224:
[----:B------:R-:W-:Y:S05]  /*a300*/  BSYNC B1 ;  /* 0x0000000000017941 */ /* 0x000fea0003800000 */
.L_x_223:
        /* <DEDUP_REMOVED lines=12> */
.L_x_226:
[----:B------:R-:W-:Y:S05]  /*a3d0*/  BSYNC B1 ;  /* 0x0000000000017941 */ /* 0x000fea0003800000 */
.L_x_225:
        /* <DEDUP_REMOVED lines=12> */
.L_x_228:
[----:B------:R-:W-:Y:S05]  /*a4a0*/  BSYNC B1 ;  /* 0x0000000000017941 */ /* 0x000fea0003800000 */
.L_x_227:
        /* <DEDUP_REMOVED lines=12> */
.L_x_230:
[----:B------:R-:W-:Y:S05]  /*a570*/  BSYNC B1 ;  /* 0x0000000000017941 */ /* 0x000fea0003800000 */
.L_x_229:
        /* <DEDUP_REMOVED lines=12> */
.L_x_232:
[----:B------:R-:W-:Y:S05]  /*a640*/  BSYNC B1 ;  /* 0x0000000000017941 */ /* 0x000fea0003800000 */
.L_x_231:
[----:B-----5:R-:W-:Y:S01]  /*a650*/  LOP3.LUT R2, R2, 0xff, RZ, 0xc0, !PT ;  /* 0x000000ff02027812 */ /* 0x020fe200078ec0ff */
[----:B------:R-:W-:Y:S01]  /*a660*/  BSSY B1, `(.L_x_233) ;  /* 0x000000b000017945 */ /* 0x000fe20003800000 */
[----:B------:R-:W-:Y:S02]  /*a670*/  ISETP.LT.OR P4, PT, R35, 0xc9, !P0 ;  /* 0x000000c92300780c */ /* 0x000fe40004781670 */
[----:B------:R-:W-:-:S05]  /*a680*/  F2FP.F16.E4M3.UNPACK_B R2, R2 ;  /* 0x00000002ff02723e */ /* 0x000fca00020006ff */
[----:B------:R-:W-:-:S05]  /*a690*/  HADD2.F32 R2, -RZ, R2.H0_H0 ;  /* 0x20000002ff027230 */ /* 0x000fca0000004100 */
[----:B0-----:R-:W-:-:S04]  /*a6a0*/  FMUL R3, R2, UR23 ;  /* 0x0000001702037c20 */ /* 0x001fc80008400000 */
[----:B------:R-:W-:Y:S01]  /*a6b0*/  FFMA R3, R0, UR22, R3 ;  /* 0x0000001600037c23 */ /* 0x000fe20008000003 */
[----:B------:R-:W-:-:S04]  /*a6c0*/  PRMT R0, RZ, 0x7610, R0 ;  /* 0x00007610ff007816 */ /* 0x000fc80000000000 */
[----:B------:R-:W-:-:S05]  /*a6d0*/  F2FP.SATFINITE.E4M3.F32.PACK_AB_MERGE_C R3, RZ, R3, RZ ;  /* 0x00000003ff03723e */ /* 0x000fca00048070ff */
[----:B------:R0:W-:Y:S01]  /*a6e0*/  @!P2 STG.E.U8 desc[UR20][R26.64+0xc1], R3 ;  /* 0x0000c1031a00a986 */ /* 0x0001e2000c101114 */
[----:B------:R-:W-:Y:S05]  /*a6f0*/  @P4 BRA `(.L_x_234) ;  /* 0x0000000000044947 */ /* 0x000fea0003800000 */
[----:B------:R0:W5:Y:S02]  /*a700*/  LDG.E.U8 R0, desc[UR20][R28.64+0xc8] ;  /* 0x0000c8141c007981 */ /* 0x000164000c1e1100 */
.L_x_234:
[----:B------:R-:W-:Y:S05]  /*a710*/  BSYNC B1 ;  /* 0x0000000000017941 */ /* 0x000fea0003800000 */
.L_x_233:
[----:B------:R-:W2:Y:S01]  /*a720*/  LDL.LU R2, [R1] ;  /* 0x0000000001027983 */ /* 0x000ea20000300800 */
[----:B-----5:R-:W-:Y:S01]  /*a730*/  LOP3.LUT R0, R0, 0xff, RZ, 0xc0, !PT ;  /* 0x000000ff00007812 */ /* 0x020fe200078ec0ff */
[----:B------:R-:W-:Y:S01]  /*a740*/  BSSY B1, `(.L_x_235) ;  /* 0x000000b000017945 */ /* 0x000fe20003800000 */
[----:B------:R-:W-:Y:S02]  /*a750*/  ISETP.LT.OR P2, PT, R35, 0xca, !P0 ;  /* 0x000000ca2300780c */ /* 0x000fe40004741670 */
[----:B------:R-:W-:-:S05]  /*a760*/  F2FP.F16.E4M3.UNPACK_B R0, R0 ;  /* 0x00000000ff00723e */ /* 0x000fca00020006ff */
[----:B------:R-:W-:-:S05]  /*a770*/  HADD2.F32 R0, -RZ, R0.H0_H0 ;  /* 0x20000000ff007230 */ /* 0x000fca0000004100 */
[----:B------:R-:W-:-:S04]  /*a780*/  FMUL R0, R0, UR23 ;  /* 0x0000001700007c20 */ /* 0x000fc80008400000 */
[----:B--2---:R-:W-:-:S05]  /*a790*/  FFMA R0, R2, UR22, R0 ;  /* 0x0000001602007c23 */ /* 0x004fca0008000000 */
[----:B0-----:R-:W-:Y:S02]  /*a7a0*/  F2FP.SATFINITE.E4M3.F32.PACK_AB_MERGE_C R3, RZ, R0, RZ ;  /* 0x00000000ff03723e */ /* 0x001fe400048070ff */
[----:B------:R-:W-:-:S03]  /*a7b0*/  PRMT R0, RZ, 0x7610, R0 ;  /* 0x00007610ff007816 */ /* 0x000fc60000000000 */
[----:B------:R0:W-:Y:S01]  /*a7c0*/  @!P4 STG.E.U8 desc[UR20][R24.64+0xc8], R3 ;  /* 0x0000c8031800c986 */ /* 0x0001e2000c101114 */
[----:B------:R-:W-:Y:S05]  /*a7d0*/  @P2 BRA `(.L_x_236) ;  /* 0x0000000000042947 */ /* 0x000fea0003800000 */
[----:B------:R2:W5:Y:S02]  /*a7e0*/  LDG.E.U8 R0, desc[UR20][R28.64+0xc9] ;  /* 0x0000c9141c007981 */ /* 0x000564000c1e1100 */
.L_x_236:
[----:B------:R-:W-:Y:S05]  /*a7f0*/  BSYNC B1 ;  /* 0x0000000000017941 */ /* 0x000fea0003800000 */
.L_x_235:
[----:B------:R-:W3:Y:S01]  /*a800*/  LDL.LU R2, [R1+0x4] ;  /* 0x0000040001027983 */ /* 0x000ee20000300800 */
[----:B-----5:R-:W-:Y:S01]  /*a810*/  LOP3.LUT R0, R0, 0xff, RZ, 0xc0, !PT ;  /* 0x000000ff00007812 */ /* 0x020fe200078ec0ff */
[----:B------:R-:W-:Y:S01]  /*a820*/  BSSY B1, `(.L_x_237) ;  /* 0x000000b000017945 */ /* 0x000fe20003800000 */
[----:B------:R-:W-:Y:S02]  /*a830*/  ISETP.LT.OR P4, PT, R35, 0xc9, !P1 ;  /* 0x000000c92300780c */ /* 0x000fe40004f81670 */
[----:B------:R-:W-:-:S05]  /*a840*/  F2FP.F16.E4M3.UNPACK_B R0, R0 ;  /* 0x00000000ff00723e */ /* 0x000fca00020006ff */
[----:B------:R-:W-:-:S05]  /*a850*/  HADD2.F32 R0, -RZ, R0.H0_H0 ;  /* 0x20000000ff007230 */ /* 0x000fca0000004100 */
[----:B------:R-:W-:-:S04]  /*a860*/  FMUL R0, R0, UR23 ;  /* 0x0000001700007c20 */ /* 0x000fc80008400000 */
[----:B---3--:R-:W-:-:S05]  /*a870*/  FFMA R0, R2, UR22, R0 ;  /* 0x0000001602007c23 */ /* 0x008fca0008000000 */
[----:B0-----:R-:W-:Y:S02]  /*a880*/  F2FP.SATFINITE.E4M3.F32.PACK_AB_MERGE_C R3, RZ, R0, RZ ;  /* 0x00000000ff03723e */ /* 0x001fe400048070ff */
[----:B------:R-:W-:-:S03]  /*a890*/  PRMT R0, RZ, 0x7610, R0 ;  /* 0x00007610ff007816 */ /* 0x000fc60000000000 */
[----:B------:R0:W-:Y:S01]  /*a8a0*/  @!P2 STG.E.U8 desc[UR20][R24.64+0xc9], R3 ;  /* 0x0000c9031800a986 */ /* 0x0001e2000c101114 */
[----:B------:R-:W-:Y:S05]  /*a8b0*/  @P4 BRA `(.L_x_238) ;  /* 0x0000000000044947 */ /* 0x000fea0003800000 */
[----:B------:R3:W5:Y:S02]  /*a8c0*/  LDG.E.U8 R0, desc[UR20][R30.64+0xc8] ;  /* 0x0000c8141e007981 */ /* 0x000764000c1e1100 */
.L_x_238:
[----:B------:R-:W-:Y:S05]  /*a8d0*/  BSYNC B1 ;  /* 0x0000000000017941 */ /* 0x000fea0003800000 */
.L_x_237:
[----:B------:R-:W2:Y:S01]  /*a8e0*/  LDL.LU R2, [R1+0x8] ;  /* 0x0000080001027983 */ /* 0x000ea20000300800 */
        /* <DEDUP_REMOVED lines=12> */
.L_x_240:
[----:B------:R-:W-:Y:S05]  /*a9b0*/  BSYNC B1 ;  /* 0x0000000000017941 */ /* 0x000fea0003800000 */
.L_x_239:
        /* <DEDUP_REMOVED lines=13> */
.L_x_242:
[----:B------:R-:W-:Y:S05]  /*aa90*/  BSYNC B1 ;  /* 0x0000000000017941 */ /* 0x000fea0003800000 */
.L_x_241:
        /* <DEDUP_REMOVED lines=13> */
.L_x_244:
[----:B------:R-:W-:Y:S05]  /*ab70*/  BSYNC B1 ;  /* 0x0000000000017941 */ /* 0x000fea0003800000 */
.L_x_243:
        /* <DEDUP_REMOVED lines=13> */
.L_x_246:
[----:B------:R-:W-:Y:S05]  /*ac50*/  BSYNC B1 ;  /* 0x0000000000017941 */ /* 0x000fea0003800000 */
.L_x_245:
        /* <DEDUP_REMOVED lines=13> */
.L_x_248:
[----:B------:R-:W-:Y:S05]  /*ad30*/  BSYNC B1 ;  /* 0x0000000000017941 */ /* 0x000fea0003800000 */
.L_x_247:
        /* <DEDUP_REMOVED lines=13> */
.L_x_250:
[----:B------:R-:W-:Y:S05]  /*ae10*/  BSYNC B1 ;  /* 0x0000000000017941 */ /* 0x000fea0003800000 */
.L_x_249:
        /* <DEDUP_REMOVED lines=13> */
.L_x_252:
[----:B------:R-:W-:Y:S05]  /*aef0*/  BSYNC B1 ;  /* 0x0000000000017941 */ /* 0x000fea0003800000 */
.L_x_251:
        /* <DEDUP_REMOVED lines=13> */
.L_x_254:
[----:B------:R-:W-:Y:S05]  /*afd0*/  BSYNC B1 ;  /* 0x0000000000017941 */ /* 0x000fea0003800000 */
.L_x_253:
        /* <DEDUP_REMOVED lines=13> */
.L_x_256:
[----:B------:R-:W-:Y:S05]  /*b0b0*/  BSYNC B1 ;  /* 0x0000000000017941 */ /* 0x000fea0003800000 */
.L_x_255:
        /* <DEDUP_REMOVED lines=13> */
.L_x_258:
[----:B------:R-:W-:Y:S05]  /*b190*/  BSYNC B1 ;  /* 0x0000000000017941 */ /* 0x000fea0003800000 */
.L_x_257:
        /* <DEDUP_REMOVED lines=13> */
.L_x_260:
[----:B------:R-:W-:Y:S05]  /*b270*/  BSYNC B1 ;  /* 0x0000000000017941 */ /* 0x000fea0003800000 */
.L_x_259:
        /* <DEDUP_REMOVED lines=13> */
.L_x_262:
[----:B------:R-:W-:Y:S05]  /*b350*/  BSYNC B1 ;  /* 0x0000000000017941 */ /* 0x000fea0003800000 */
.L_x_261:
        /* <DEDUP_REMOVED lines=13> */
.L_x_264:
[----:B------:R-:W-:Y:S05]  /*b430*/  BSYNC B1 ;  /* 0x0000000000017941 */ /* 0x000fea0003800000 */
.L_x_263:
        /* <DEDUP_REMOVED lines=13> */
.L_x_266:
[----:B------:R-:W-:Y:S05]  /*b510*/  BSYNC B1 ;  /* 0x0000000000017941 */ /* 0x000fea0003800000 */
.L_x_265:
        /* <DEDUP_REMOVED lines=13> */
.L_x_268:
[----:B------:R-:W-:Y:S05]  /*b5f0*/  BSYNC B1 ;  /* 0x0000000000017941 */ /* 0x000fea0003800000 */
.L_x_267:
        /* <DEDUP_REMOVED lines=13> */
.L_x_270:
[----:B------:R-:W-:Y:S05]  /*b6d0*/  BSYNC B1 ;  /* 0x0000000000017941 */ /* 0x000fea0003800000 */
.L_x_269:
        /* <DEDUP_REMOVED lines=13> */
.L_x_272:
[----:B------:R-:W-:Y:S05]  /*b7b0*/  BSYNC B1 ;  /* 0x0000000000017941 */ /* 0x000fea0003800000 */
.L_x_271:
        /* <DEDUP_REMOVED lines=13> */
.L_x_274:
[----:B------:R-:W-:Y:S05]  /*b890*/  BSYNC B1 ;  /* 0x0000000000017941 */ /* 0x000fea0003800000 */
.L_x_273:
        /* <DEDUP_REMOVED lines=13> */
.L_x_276:
[----:B------:R-:W-:Y:S05]  /*b970*/  BSYNC B1 ;  /* 0x0000000000017941 */ /* 0x000fea0003800000 */
.L_x_275:
        /* <DEDUP_REMOVED lines=13> */
.L_x_278:
[----:B------:R-:W-:Y:S05]  /*ba50*/  BSYNC B1 ;  /* 0x0000000000017941 */ /* 0x000fea0003800000 */
.L_x_277:
        /* <DEDUP_REMOVED lines=13> */
.L_x_280:
[----:B------:R-:W-:Y:S05]  /*bb30*/  BSYNC B1 ;  /* 0x0000000000017941 */ /* 0x000fea0003800000 */
.L_x_279:
        /* <DEDUP_REMOVED lines=13> */
.L_x_282:
[----:B------:R-:W-:Y:S05]  /*bc10*/  BSYNC B1 ;  /* 0x0000000000017941 */ /* 0x000fea0003800000 */
.L_x_281:
        /* <DEDUP_REMOVED lines=13> */
.L_x_284:
[----:B------:R-:W-:Y:S05]  /*bcf0*/  BSYNC B1 ;  /* 0x0000000000017941 */ /* 0x000fea0003800000 */
.L_x_283:
        /* <DEDUP_REMOVED lines=13> */
.L_x_286:
[----:B------:R-:W-:Y:S05]  /*bdd0*/  BSYNC B1 ;  /* 0x0000000000017941 */ /* 0x000fea0003800000 */
.L_x_285:
        /* <DEDUP_REMOVED lines=13> */
.L_x_288:
[----:B------:R-:W-:Y:S05]  /*beb0*/  BSYNC B1 ;  /* 0x0000000000017941 */ /* 0x000fea0003800000 */
.L_x_287:
[----:B------:R-:W-:Y:S05]  /*bec0*/  @P1 BRA `(.L_x_289) ;  /* 0x00000020009c1947 */ /* 0x000fea0003800000 */
[----:B------:R-:W2:Y:S01]  /*bed0*/  LDL.LU R2, [R1+0x6c] ;  /* 0x00006c0001027983 */ /* 0x000ea20000300800 */
[----:B-----5:R-:W-:-:S04]  /*bee0*/  LOP3.LUT R0, R0, 0xff, RZ, 0xc0, !PT ;  /* 0x000000ff00007812 */ /* 0x020fc800078ec0ff */
[----:B------:R-:W-:-:S05]  /*bef0*/  F2FP.F16.E4M3.UNPACK_B R0, R0 ;  /* 0x00000000ff00723e */ /* 0x000fca00020006ff */
[----:B------:R-:W-:-:S05]  /*bf00*/  HADD2.F32 R0, -RZ, R0.H0_H0 ;  /* 0x20000000ff007230 */ /* 0x000fca0000004100 */
[----:B------:R-:W-:-:S04]  /*bf10*/  FMUL R0, R0, UR23 ;  /* 0x0000001700007c20 */ /* 0x000fc80008400000 */
[----:B--2---:R-:W-:-:S05]  /*bf20*/  FFMA R0, R2, UR22, R0 ;  /* 0x0000001602007c23 */ /* 0x004fca0008000000 */
[----:B0-----:R-:W-:-:S05]  /*bf30*/  F2FP.SATFINITE.E4M3.F32.PACK_AB_MERGE_C R3, RZ, R0, RZ ;  /* 0x00000000ff03723e */ /* 0x001fca00048070ff */
[----:B------:R0:W-:Y:S01]  /*bf40*/  STG.E.U8 desc[UR20][R26.64+0xf9], R3 ;  /* 0x0000f9031a007986 */ /* 0x0001e2000c101114 */
[----:B------:R-:W-:Y:S05]  /*bf50*/  BRA `(.L_x_289) ;  /* 0x0000002000787947 */ /* 0x000fea0003800000 */
.L_x_32:
[----:B------:R-:W-:Y:S01]  /*bf60*/  ISETP.GE.AND P1, PT, R38, 0x1, PT ;  /* 0x000000012600780c */ /* 0x000fe20003f26270 */
[----:B------:R-:W-:Y:S01]  /*bf70*/  FMUL R228, R228, UR22 ;  /* 0x00000016e4e47c20 */ /* 0x000fe20008400000 */
[----:B------:R-:W-:Y:S01]  /*bf80*/  FMUL R227, R227, UR22 ;  /* 0x00000016e3e37c20 */ /* 0x000fe20008400000 */
[----:B------:R-:W-:Y:S01]  /*bf90*/  ISETP.GE.AND P0, PT, R38, 0x9, PT ;  /* 0x000000092600780c */ /* 0x000fe20003f06270 */
[----:B------:R-:W-:Y:S01]  /*bfa0*/  FMUL R226, R226, UR22 ;  /* 0x00000016e2e27c20 */ /* 0x000fe20008400000 */
[C---:B------:R-:W-:Y:S02]  /*bfb0*/  ISETP.LT.OR P4, PT, R35.reuse, 0x1, !P1 ;  /* 0x000000012300780c */ /* 0x040fe40004f81670 */
[----:B------:R-:W-:Y:S02]  /*bfc0*/  ISETP.LT.OR P5, PT, R35, 0x2, !P1 ;  /* 0x000000022300780c */ /* 0x000fe40004fa1670 */
[----:B------:R-:W-:Y:S02]  /*bfd0*/  F2FP.SATFINITE.E4M3.F32.PACK_AB_MERGE_C R29, RZ, R228, RZ ;  /* 0x000000e4ff1d723e */ /* 0x000fe400048070ff */
[----:B------:R-:W-:-:S02]  /*bfe0*/  F2FP.SATFINITE.E4M3.F32.PACK_AB_MERGE_C R227, RZ, R227, RZ ;  /* 0x000000e3ffe3723e */ /* 0x000fc400048070ff */
[----:B------:R-:W-:Y:S01]  /*bff0*/  ISETP.LT.OR P2, PT, R35, 0x1, !P0 ;  /* 0x000000012300780c */ /* 0x000fe20004741670 */
[----:B------:R-:W-:-:S04]  /*c000*/  FMUL R225, R225, UR22 ;  /* 0x00000016e1e17c20 */ /* 0x000fc80008400000 */
[----:B------:R0:W-:Y:S01]  /*c010*/  @!P4 STG.E.U8 desc[UR20][R24.64], R29 ;  /* 0x0000001d1800c986 */ /* 0x0001e2000c101114 */
[----:B------:R-:W-:-:S03]  /*c020*/  ISETP.LT.OR P4, PT, R35, 0x2, !P0 ;  /* 0x000000022300780c */ /* 0x000fc60004781670 */
[----:B------:R1:W-:Y:S01]  /*c030*/  @!P5 STG.E.U8 desc[UR20][R24.64+0x1], R227 ;  /* 0x000001e31800d986 */ /* 0x0003e2000c101114 */
[C---:B------:R-:W-:Y:S01]  /*c040*/  ISETP.LT.OR P5, PT, R35.reuse, 0x9, !P1 ;  /* 0x000000092300780c */ /* 0x040fe20004fa1670 */
[----:B------:R-:W-:Y:S01]  /*c050*/  FMUL R224, R224, UR22 ;  /* 0x00000016e0e07c20 */ /* 0x000fe20008400000 */
[----:B------:R-:W-:Y:S01]  /*c060*/  ISETP.LT.OR P6, PT, R35, 0xa, !P1 ;  /* 0x0000000a2300780c */ /* 0x000fe20004fc1670 */
[----:B------:R-:W-:Y:S01]  /*c070*/  FMUL R223, R223, UR22 ;  /* 0x00000016dfdf7c20 */ /* 0x000fe20008400000 */
[----:B------:R-:W-:Y:S02]  /*c080*/  F2FP.SATFINITE.E4M3.F32.PACK_AB_MERGE_C R31, RZ, R226, RZ ;  /* 0x000000e2ff1f723e */ /* 0x000fe400048070ff */
[----:B------:R-:W-:Y:S02]  /*c090*/  F2FP.SATFINITE.E4M3.F32.PACK_AB_MERGE_C R225, RZ, R225, RZ ;  /* 0x000000e1ffe1723e */ /* 0x000fe400048070ff */
[----:B0-----:R-:W-:Y:S01]  /*c0a0*/  F2FP.SATFINITE.E4M3.F32.PACK_AB_MERGE_C R29, RZ, R224, RZ ;  /* 0x000000e0ff1d723e */ /* 0x001fe200048070ff */
[----:B------:R-:W-:Y:S01]  /*c0b0*/  @!P2 STG.E.U8 desc[UR20][R26.64], R31 ;  /* 0x0000001f1a00a986 */ /* 0x000fe2000c101114 */
[----:B------:R-:W-:-:S02]  /*c0c0*/  F2FP.SATFINITE.E4M3.F32.PACK_AB_MERGE_C R223, RZ, R223, RZ ;  /* 0x000000dfffdf723e */ /* 0x000fc400048070ff */
[C---:B------:R-:W-:Y:S01]  /*c0d0*/  ISETP.LT.OR P2, PT, R35.reuse, 0x9, !P0 ;  /* 0x000000092300780c */ /* 0x040fe20004741670 */
[----:B------:R-:W-:Y:S01]  /*c0e0*/  @!P4 STG.E.U8 desc[UR20][R26.64+0x1], R225 ;  /* 0x000001e11a00c986 */ /* 0x000fe2000c101114 */
[----:B------:R-:W-:-:S03]  /*c0f0*/  ISETP.LT.OR P4, PT, R35, 0xa, !P0 ;  /* 0x0000000a2300780c */ /* 0x000fc60004781670 */
[----:B------:R0:W-:Y:S01]  /*c100*/  @!P5 STG.E.U8 desc[UR20][R24.64+0x8], R29 ;  /* 0x0000081d1800d986 */ /* 0x0001e2000c101114 */
[----:B------:R-:W-:Y:S01]  /*c110*/  ISETP.LT.OR P5, PT, R35, 0x11, !P1 ;  /* 0x000000112300780c */ /* 0x000fe20004fa1670 */
[----:B------:R-:W-:Y:S01]  /*c120*/  FMUL R222, R222, UR22 ;  /* 0x00000016dede7c20 */ /* 0x000fe20008400000 */
[----:B------:R-:W-:Y:S01]  /*c130*/  FMUL R221, R221, UR22 ;  /* 0x00000016dddd7c20 */ /* 0x000fe20008400000 */
[----:B------:R-:W-:Y:S01]  /*c140*/  FMUL R220, R220, UR22 ;  /* 0x00000016dcdc7c20 */ /* 0x000fe20008400000 */
[----:B------:R-:W-:Y:S01]  /*c150*/  @!P6 STG.E.U8 desc[UR20][R24.64+0x9], R223 ;  /* 0x000009df1800e986 */ /* 0x000fe2000c101114 */
[----:B------:R-:W-:Y:S01]  /*c160*/  ISETP.LT.OR P6, PT, R35, 0x12, !P1 ;  /* 0x000000122300780c */ /* 0x000fe20004fc1670 */
[----:B------:R-:W-:Y:S01]  /*c170*/  FMUL R219, R219, UR22 ;  /* 0x00000016dbdb7c20 */ /* 0x000fe20008400000 */
[----:B------:R-:W-:Y:S01]  /*c180*/  F2FP.SATFINITE.E4M3.F32.PACK_AB_MERGE_C R33, RZ, R222, RZ ;  /* 0x000000deff21723e */ /* 0x000fe200048070ff */
[----:B-1----:R-:W2:Y:S01]  /*c190*/  LDL.LU R227, [R1+0x8] ;  /* 0x0000080001e37983 */ /* 0x002ea20000300800 */
[----:B------:R-:W-:-:S02]  /*c1a0*/  F2FP.SATFINITE.E4M3.F32.PACK_AB_MERGE_C R221, RZ, R221, RZ ;  /* 0x000000ddffdd723e */ /* 0x000fc400048070ff */
[----:B0-----:R-:W-:Y:S01]  /*c1b0*/  F2FP.SATFINITE.E4M3.F32.PACK_AB_MERGE_C R29, RZ, R220, RZ ;  /* 0x000000dcff1d723e */ /* 0x001fe200048070ff */
[----:B------:R-:W3:Y:S04]  /*c1c0*/  LDL.LU R226, [R1+0x4] ;  /* 0x0000040001e27983 */ /* 0x000ee80000300800 */
[----:B------:R-:W4:Y:S01]  /*c1d0*/  LDL.LU R224, [R1] ;  /* 0x0000000001e07983 */ /* 0x000f220000300800 */
[----:B------:R-:W-:-:S03]  /*c1e0*/  F2FP.SATFINITE.E4M3.F32.PACK_AB_MERGE_C R219, RZ, R219, RZ ;  /* 0x000000dbffdb723e */ /* 0x000fc600048070ff */
[----:B------:R-:W-:Y:S01]  /*c1f0*/  @!P2 STG.E.U8 desc[UR20][R26.64+0x8], R33 ;  /* 0x000008211a00a986 */ /* 0x000fe2000c101114 */
[----:B------:R-:W-:-:S03]  /*c200*/  ISETP.LT.OR P2, PT, R35, 0x11, !P0 ;  /* 0x000000112300780c */ /* 0x000fc60004741670 */
        /* <DEDUP_REMOVED lines=11> */
[----:B------:R-:W-:Y:S01]  /*c2c0*/  FMUL R214, R214, UR22 ;  /* 0x00000016d6d67c20 */ /* 0x000fe20008400000 */
[----:B------:R-:W-:Y:S01]  /*c2d0*/  F2FP.SATFINITE.E4M3.F32.PACK_AB_MERGE_C R217, RZ, R217, RZ ;  /* 0x000000d9ffd9723e */ /* 0x000fe200048070ff */
[----:B------:R-:W-:Y:S01]  /*c2e0*/  FMUL R213, R213, UR22 ;  /* 0x00000016d5d57c20 */ /* 0x000fe20008400000 */
[----:B0-----:R-:W-:Y:S01]  /*c2f0*/  F2FP.SATFINITE.E4M3.F32.PACK_AB_MERGE_C R29, RZ, R216, RZ ;  /* 0x000000d8ff1d723e */ /* 0x001fe200048070ff */
[----:B------:R-:W-:Y:S01]  /*c300*/  @!P2 STG.E.U8 desc[UR20][R26.64+0x10], R31 ;  /* 0x0000101f1a00a986 */ /* 0x000fe2000c101114 */
[----:B------:R-:W-:-:S02]  /*c310*/  F2FP.SATFINITE.E4M3.F32.PACK_AB_MERGE_C R215, RZ, R215, RZ ;  /* 0x000000d7ffd7723e */ /* 0x000fc400048070ff */
[C---:B------:R-:W-:Y:S01]  /*c320*/  ISETP.LT.OR P2, PT, R35.reuse, 0x19, !P0 ;  /* 0x000000192300780c */ /* 0x040fe20004741670 */
[----:B------:R-:W-:Y:S01]  /*c330*/  @!P4 STG.E.U8 desc[UR20][R26.64+0x11], R217 ;  /* 0x000011d91a00c986 */ /* 0x000fe2000c101114 */
[----:B------:R-:W-:-:S03]  /*c340*/  ISETP.LT.OR P4, PT, R35, 0x1a, !P0 ;  /* 0x0000001a2300780c */ /* 0x000fc60004781670 */
[----:B------:R0:W-:Y:S01]  /*c350*/  @!P5 STG.E.U8 desc[UR20][R24.64+0x18], R29 ;  /* 0x0000181d1800d986 */ /* 0x0001e2000c101114 */
[C---:B------:R-:W-:Y:S01]  /*c360*/  ISETP.LT.OR P5, PT, R35.reuse, 0x21, !P1 ;  /* 0x000000212300780c */ /* 0x040fe20004fa1670 */
[----:B------:R-:W-:Y:S02]  /*c370*/  FMUL R212, R212, UR22 ;  /* 0x00000016d4d47c20 */ /* 0x000fe40008400000 */
[----:B------:R-:W-:Y:S01]  /*c380*/  @!P6 STG.E.U8 desc[UR20][R24.64+0x19], R215 ;  /* 0x000019d71800e986 */ /* 0x000fe2000c101114 */
[----:B------:R-:W-:Y:S01]  /*c390*/  ISETP.LT.OR P6, PT, R35, 0x22, !P1 ;  /* 0x000000222300780c */ /* 0x000fe20004fc1670 */
[----:B------:R-:W-:Y:S01]  /*c3a0*/  FMUL R211, R211, UR22 ;  /* 0x00000016d3d37c20 */ /* 0x000fe20008400000 */
[----:B------:R-:W-:Y:S01]  /*c3b0*/  F2FP.SATFINITE.E4M3.F32.PACK_AB_MERGE_C R33, RZ, R214, RZ ;  /* 0x000000d6ff21723e */ /* 0x000fe200048070ff */
[----:B------:R-:W-:Y:S01]  /*c3c0*/  FMUL R210, R210, UR22 ;  /* 0x00000016d2d27c20 */ /* 0x000fe20008400000 */
[----:B------:R-:W-:Y:S01]  /*c3d0*/  F2FP.SATFINITE.E4M3.F32.PACK_AB_MERGE_C R213, RZ, R213, RZ ;  /* 0x000000d5ffd5723e */ /* 0x000fe200048070ff */
[----:B------:R-:W-:Y:S01]  /*c3e0*/  FMUL R209, R209, UR22 ;  /* 0x00000016d1d17c20 */ /* 0x000fe20008400000 */
        /* <DEDUP_REMOVED lines=8> */
[----:B------:R-:W-:-:S03]  /*c470*/  ISETP.LT.OR P5, PT, R35, 0x29, !P1 ;  /* 0x000000292300780c */ /* 0x000fc60004fa1670 */
        /* <DEDUP_REMOVED lines=240> */
[----:B------:R1:W-:Y:S01]  /*d380*/  @!P6 STG.E.U8 desc[UR20][R24.64+0x99], R23 ;  /* 0x000099171800e986 */ /* 0x0003e2000c101114 */
        /* <DEDUP_REMOVED lines=11> */
[----:B------:R0:W-:Y:S01]  /*d440*/  @!P4 STG.E.U8 desc[UR20][R26.64+0x99], R21 ;  /* 0x000099151a00c986 */ /* 0x0001e2000c101114 */
[----:B------:R-:W-:-:S03]  /*d450*/  ISETP.LT.OR P4, PT, R35, 0xa2, !P0 ;  /* 0x000000a22300780c */ /* 0x000fc60004781670 */
[----:B------:R-:W-:Y:S01]  /*d460*/  @!P5 STG.E.U8 desc[UR20][R24.64+0xa0], R29 ;  /* 0x0000a01d1800d986 */ /* 0x000fe2000c101114 */
[----:B------:R-:W-:-:S03]  /*d470*/  ISETP.LT.OR P5, PT, R35, 0xa9, !P1 ;  /* 0x000000a92300780c */ /* 0x000fc60004fa1670 */
[----:B------:R2:W-:Y:S01]  /*d480*/  @!P6 STG.E.U8 desc[UR20][R24.64+0xa1], R19 ;  /* 0x0000a1131800e986 */ /* 0x0005e2000c101114 */
[----:B------:R-:W-:Y:S01]  /*d490*/  ISETP.LT.OR P6, PT, R35, 0xaa, !P1 ;  /* 0x000000aa2300780c */ /* 0x000fe20004fc1670 */
[----:B------:R-:W-:Y:S01]  /*d4a0*/  FMUL R15, R15, UR22 ;  /* 0x000000160f0f7c20 */ /* 0x000fe20008400000 */
[----:B-1----:R-:W-:Y:S01]  /*d4b0*/  F2FP.SATFINITE.E4M3.F32.PACK_AB_MERGE_C R23, RZ, R18, RZ ;  /* 0x00000012ff17723e */ /* 0x002fe200048070ff */
[----:B------:R-:W-:Y:S01]  /*d4c0*/  FMUL R14, R14, UR22 ;  /* 0x000000160e0e7c20 */ /* 0x000fe20008400000 */
[----:B------:R-:W-:Y:S01]  /*d4d0*/  F2FP.SATFINITE.E4M3.F32.PACK_AB_MERGE_C R17, RZ, R17, RZ ;  /* 0x00000011ff11723e */ /* 0x000fe200048070ff */
[----:B------:R-:W-:Y:S01]  /*d4e0*/  FMUL R13, R13, UR22 ;  /* 0x000000160d0d7c20 */ /* 0x000fe20008400000 */
[----:B0-----:R-:W-:Y:S01]  /*d4f0*/  F2FP.SATFINITE.E4M3.F32.PACK_AB_MERGE_C R21, RZ, R16, RZ ;  /* 0x00000010ff15723e */ /* 0x001fe200048070ff */
[----:B------:R-:W-:Y:S01]  /*d500*/  @!P2 STG.E.U8 desc[UR20][R26.64+0xa0], R23 ;  /* 0x0000a0171a00a986 */ /* 0x000fe2000c101114 */
[----:B------:R-:W-:Y:S02]  /*d510*/  F2FP.SATFINITE.E4M3.F32.PACK_AB_MERGE_C R15, RZ, R15, RZ ;  /* 0x0000000fff0f723e */ /* 0x000fe400048070ff */
[C---:B------:R-:W-:Y:S01]  /*d520*/  ISETP.LT.OR P2, PT, R35.reuse, 0xa9, !P0 ;  /* 0x000000a92300780c */ /* 0x040fe20004741670 */
[----:B------:R-:W-:Y:S01]  /*d530*/  @!P4 STG.E.U8 desc[UR20][R26.64+0xa1], R17 ;  /* 0x0000a1111a00c986 */ /* 0x000fe2000c101114 */
[----:B------:R-:W-:-:S03]  /*d540*/  ISETP.LT.OR P4, PT, R35, 0xaa, !P0 ;  /* 0x000000aa2300780c */ /* 0x000fc60004781670 */
[----:B------:R-:W-:Y:S01]  /*d550*/  @!P5 STG.E.U8 desc[UR20][R24.64+0xa8], R21 ;  /* 0x0000a8151800d986 */ /* 0x000fe2000c101114 */
[C---:B------:R-:W-:Y:S01]  /*d560*/  ISETP.LT.OR P5, PT, R35.reuse, 0xb1, !P1 ;  /* 0x000000b12300780c */ /* 0x040fe20004fa1670 */
[----:B------:R-:W-:Y:S02]  /*d570*/  FMUL R12, R12, UR22 ;  /* 0x000000160c0c7c20 */ /* 0x000fe40008400000 */
[----:B------:R0:W-:Y:S01]  /*d580*/  @!P6 STG.E.U8 desc[UR20][R24.64+0xa9], R15 ;  /* 0x0000a90f1800e986 */ /* 0x0001e2000c101114 */
[----:B------:R-:W-:Y:S01]  /*d590*/  ISETP.LT.OR P6, PT, R35, 0xb2, !P1 ;  /* 0x000000b22300780c */ /* 0x000fe20004fc1670 */
[----:B------:R-:W-:Y:S01]  /*d5a0*/  FMUL R11, R11, UR22 ;  /* 0x000000160b0b7c20 */ /* 0x000fe20008400000 */
[----:B--2---:R-:W-:Y:S01]  /*d5b0*/  F2FP.SATFINITE.E4M3.F32.PACK_AB_MERGE_C R19, RZ, R14, RZ ;  /* 0x0000000eff13723e */ /* 0x004fe200048070ff */
[----:B------:R-:W2:Y:S01]  /*d5c0*/  LDL.LU R223, [R1+0x18] ;  /* 0x0000180001df7983 */ /* 0x000ea20000300800 */
[----:B------:R-:W-:Y:S02]  /*d5d0*/  F2FP.SATFINITE.E4M3.F32.PACK_AB_MERGE_C R13, RZ, R13, RZ ;  /* 0x0000000dff0d723e */ /* 0x000fe400048070ff */
[----:B------:R-:W-:Y:S01]  /*d5e0*/  F2FP.SATFINITE.E4M3.F32.PACK_AB_MERGE_C R11, RZ, R11, RZ ;  /* 0x0000000bff0b723e */ /* 0x000fe200048070ff */
[----:B------:R-:W-:Y:S01]  /*d5f0*/  @!P2 STG.E.U8 desc[UR20][R26.64+0xa8], R19 ;  /* 0x0000a8131a00a986 */ /* 0x000fe2000c101114 */
[----:B0-----:R-:W-:-:S03]  /*d600*/  F2FP.SATFINITE.E4M3.F32.PACK_AB_MERGE_C R15, RZ, R12, RZ ;  /* 0x0000000cff0f723e */ /* 0x001fc600048070ff */
[----:B------:R0:W-:Y:S01]  /*d610*/  @!P4 STG.E.U8 desc[UR20][R26.64+0xa9], R13 ;  /* 0x0000a90d1a00c986 */ /* 0x0001e2000c101114 */
[C---:B------:R-:W-:Y:S02]  /*d620*/  ISETP.LT.OR P2, PT, R35.reuse, 0xb1, !P0 ;  /* 0x000000b12300780c */ /* 0x040fe40004741670 */
[C---:B------:R-:W-:Y:S01]  /*d630*/  ISETP.LT.OR P4, PT, R35.reuse, 0xb2, !P0 ;  /* 0x000000b22300780c */ /* 0x040fe20004781670 */
[----:B------:R-:W-:Y:S01]  /*d640*/  @!P5 STG.E.U8 desc[UR20][R24.64+0xb0], R15 ;  /* 0x0000b00f1800d986 */ /* 0x000fe2000c101114 */
[----:B------:R-:W-:Y:S01]  /*d650*/  ISETP.LT.OR P5, PT, R35, 0xb9, !P1 ;  /* 0x000000b92300780c */ /* 0x000fe20004fa1670 */
[----:B------:R-:W-:Y:S01]  /*d660*/  FMUL R10, R10, UR22 ;  /* 0x000000160a0a7c20 */ /* 0x000fe20008400000 */
[----:B------:R-:W-:Y:S01]  /*d670*/  FMUL R9, R9, UR22 ;  /* 0x0000001609097c20 */ /* 0x000fe20008400000 */
[----:B------:R-:W2:Y:S01]  /*d680*/  LDL.LU R222, [R1+0x14] ;  /* 0x0000140001de7983 */ /* 0x000ea20000300800 */
[----:B------:R-:W-:-:S03]  /*d690*/  FMUL R8, R8, UR22 ;  /* 0x0000001608087c20 */ /* 0x000fc60008400000 */
[----:B------:R-:W2:Y:S01]  /*d6a0*/  LDL.LU R220, [R1+0x10] ;  /* 0x0000100001dc7983 */ /* 0x000ea20000300800 */
[----:B------:R-:W-:-:S03]  /*d6b0*/  F2FP.SATFINITE.E4M3.F32.PACK_AB_MERGE_C R17, RZ, R10, RZ ;  /* 0x0000000aff11723e */ /* 0x000fc600048070ff */
[----:B------:R-:W2:Y:S01]  /*d6c0*/  LDL.LU R221, [R1+0xc] ;  /* 0x00000c0001dd7983 */ /* 0x000ea20000300800 */
[----:B------:R-:W-:Y:S01]  /*d6d0*/  F2FP.SATFINITE.E4M3.F32.PACK_AB_MERGE_C R9, RZ, R9, RZ ;  /* 0x00000009ff09723e */ /* 0x000fe200048070ff */
[----:B------:R-:W-:Y:S01]  /*d6e0*/  FMUL R7, R7, UR22 ;  /* 0x0000001607077c20 */ /* 0x000fe20008400000 */
[----:B0-----:R-:W-:Y:S01]  /*d6f0*/  F2FP.SATFINITE.E4M3.F32.PACK_AB_MERGE_C R13, RZ, R8, RZ ;  /* 0x00000008ff0d723e */ /* 0x001fe200048070ff */
[----:B------:R0:W-:Y:S01]  /*d700*/  @!P6 STG.E.U8 desc[UR20][R24.64+0xb1], R11 ;  /* 0x0000b10b1800e986 */ /* 0x0001e2000c101114 */
[----:B------:R-:W-:Y:S01]  /*d710*/  ISETP.LT.OR P6, PT, R35, 0xba, !P1 ;  /* 0x000000ba2300780c */ /* 0x000fe20004fc1670 */
[----:B-----5:R-:W-:Y:S01]  /*d720*/  FMUL R2, R2, UR22 ;  /* 0x0000001602027c20 */ /* 0x020fe20008400000 */
[----:B------:R-:W-:Y:S01]  /*d730*/  F2FP.SATFINITE.E4M3.F32.PACK_AB_MERGE_C R7, RZ, R7, RZ ;  /* 0x00000007ff07723e */ /* 0x000fe200048070ff */
[----:B------:R-:W-:Y:S01]  /*d740*/  @!P2 STG.E.U8 desc[UR20][R26.64+0xb0], R17 ;  /* 0x0000b0111a00a986 */ /* 0x000fe2000c101114 */
[----:B------:R-:W-:Y:S01]  /*d750*/  FMUL R3, R3, UR22 ;  /* 0x0000001603037c20 */ /* 0x000fe20008400000 */
[----:B------:R-:W-:Y:S01]  /*d760*/  FMUL R4, R4, UR22 ;  /* 0x0000001604047c20 */ /* 0x000fe20008400000 */
[C---:B------:R-:W-:Y:S01]  /*d770*/  ISETP.LT.OR P2, PT, R35.reuse, 0xb9, !P0 ;  /* 0x000000b92300780c */ /* 0x040fe20004741670 */
[----:B------:R1:W-:Y:S01]  /*d780*/  @!P4 STG.E.U8 desc[UR20][R26.64+0xb1], R9 ;  /* 0x0000b1091a00c986 */ /* 0x0003e2000c101114 */
[----:B------:R-:W-:Y:S01]  /*d790*/  ISETP.LT.OR P4, PT, R35, 0xba, !P0 ;  /* 0x000000ba2300780c */ /* 0x000fe20004781670 */
[----:B------:R-:W-:Y:S01]  /*d7a0*/  FMUL R6, R6, UR22 ;  /* 0x0000001606067c20 */ /* 0x000fe20008400000 */
[----:B------:R-:W-:Y:S01]  /*d7b0*/  FMUL R5, R5, UR22 ;  /* 0x0000001605057c20 */ /* 0x000fe20008400000 */
[----:B------:R3:W-:Y:S01]  /*d7c0*/  @!P5 STG.E.U8 desc[UR20][R24.64+0xb8], R13 ;  /* 0x0000b80d1800d986 */ /* 0x0007e2000c101114 */
[----:B------:R-:W-:Y:S01]  /*d7d0*/  ISETP.LT.OR P5, PT, R35, 0xc1, !P1 ;  /* 0x000000c12300780c */ /* 0x000fe20004fa1670 */
[----:B------:R-:W-:Y:S01]  /*d7e0*/  FMUL R0, R0, UR22 ;  /* 0x0000001600007c20 */ /* 0x000fe20008400000 */
[----:B0-----:R-:W-:Y:S01]  /*d7f0*/  F2FP.SATFINITE.E4M3.F32.PACK_AB_MERGE_C R11, RZ, R6, RZ ;  /* 0x00000006ff0b723e */ /* 0x001fe200048070ff */
[----:B------:R-:W2:Y:S01]  /*d800*/  LDL.LU R225, [R1+0x1c] ;  /* 0x00001c0001e17983 */ /* 0x000ea20000300800 */
[----:B------:R-:W-:-:S03]  /*d810*/  F2FP.SATFINITE.E4M3.F32.PACK_AB_MERGE_C R5, RZ, R5, RZ ;  /* 0x00000005ff05723e */ /* 0x000fc600048070ff */
[----:B------:R0:W-:Y:S01]  /*d820*/  @!P6 STG.E.U8 desc[UR20][R24.64+0xb9], R7 ;  /* 0x0000b9071800e986 */ /* 0x0001e2000c101114 */
[----:B-1----:R-:W-:Y:S01]  /*d830*/  F2FP.SATFINITE.E4M3.F32.PACK_AB_MERGE_C R9, RZ, R4, RZ ;  /* 0x00000004ff09723e */ /* 0x002fe200048070ff */
[----:B------:R-:W-:Y:S01]  /*d840*/  FMUL R4, R227, UR22 ;  /* 0x00000016e3047c20 */ /* 0x000fe20008400000 */
[C---:B------:R-:W-:Y:S01]  /*d850*/  ISETP.LT.OR P6, PT, R35.reuse, 0xc2, !P1 ;  /* 0x000000c22300780c */ /* 0x040fe20004fc1670 */
[----:B------:R-:W-:Y:S01]  /*d860*/  @!P2 STG.E.U8 desc[UR20][R26.64+0xb8], R11 ;  /* 0x0000b80b1a00a986 */ /* 0x000fe2000c101114 */
[----:B---3--:R-:W-:Y:S01]  /*d870*/  F2FP.SATFINITE.E4M3.F32.PACK_AB_MERGE_C R13, RZ, R2, RZ ;  /* 0x00000002ff0d723e */ /* 0x008fe200048070ff */
[----:B----4-:R-:W-:Y:S01]  /*d880*/  FMUL R2, R224, UR22 ;  /* 0x00000016e0027c20 */ /* 0x010fe20008400000 */
[----:B------:R-:W-:Y:S01]  /*d890*/  ISETP.LT.OR P2, PT, R35, 0xc1, !P0 ;  /* 0x000000c12300780c */ /* 0x000fe20004741670 */
[----:B------:R-:W3:Y:S01]  /*d8a0*/  LDL.LU R224, [R1+0x20] ;  /* 0x0000200001e07983 */ /* 0x000ee20000300800 */
[----:B0-----:R-:W-:Y:S01]  /*d8b0*/  F2FP.SATFINITE.E4M3.F32.PACK_AB_MERGE_C R7, RZ, R3, RZ ;  /* 0x00000003ff07723e */ /* 0x001fe200048070ff */
[----:B------:R-:W-:-:S02]  /*d8c0*/  FMUL R3, R226, UR22 ;  /* 0x00000016e2037c20 */ /* 0x000fc40008400000 */
[----:B------:R0:W-:Y:S01]  /*d8d0*/  @!P4 STG.E.U8 desc[UR20][R26.64+0xb9], R5 ;  /* 0x0000b9051a00c986 */ /* 0x0001e2000c101114 */
[----:B------:R-:W-:-:S03]  /*d8e0*/  ISETP.LT.OR P4, PT, R35, 0xc2, !P0 ;  /* 0x000000c22300780c */ /* 0x000fc60004781670 */
[----:B------:R-:W4:Y:S04]  /*d8f0*/  LDL.LU R226, [R1+0x24] ;  /* 0x0000240001e27983 */ /* 0x000f280000300800 */
[----:B------:R-:W4:Y:S04]  /*d900*/  LDL.LU R227, [R1+0x28] ;  /* 0x0000280001e37983 */ /* 0x000f280000300800 */
[----:B------:R-:W-:Y:S01]  /*d910*/  @!P5 STG.E.U8 desc[UR20][R24.64+0xc0], R9 ;  /* 0x0000c0091800d986 */ /* 0x000fe2000c101114 */
[C---:B------:R-:W-:Y:S02]  /*d920*/  ISETP.LT.OR P5, PT, R35.reuse, 0xc9, !P1 ;  /* 0x000000c92300780c */ /* 0x040fe40004fa1670 */
[----:B0-----:R-:W-:Y:S01]  /*d930*/  F2FP.SATFINITE.E4M3.F32.PACK_AB_MERGE_C R5, RZ, R0, RZ ;  /* 0x00000000ff05723e */ /* 0x001fe200048070ff */
[----:B------:R0:W-:Y:S01]  /*d940*/  @!P6 STG.E.U8 desc[UR20][R24.64+0xc1], R7 ;  /* 0x0000c1071800e986 */ /* 0x0001e2000c101114 */
[----:B------:R-:W-:-:S03]  /*d950*/  ISETP.LT.OR P6, PT, R35, 0xca, !P1 ;  /* 0x000000ca2300780c */ /* 0x000fc60004fc1670 */
[----:B------:R-:W-:Y:S01]  /*d960*/  @!P2 STG.E.U8 desc[UR20][R26.64+0xc0], R13 ;  /* 0x0000c00d1a00a986 */ /* 0x000fe2000c101114 */
[----:B------:R-:W-:-:S03]  /*d970*/  ISETP.LT.OR P2, PT, R35, 0xc9, !P0 ;  /* 0x000000c92300780c */ /* 0x000fc60004741670 */
[----:B------:R1:W-:Y:S01]  /*d980*/  @!P4 STG.E.U8 desc[UR20][R26.64+0xc1], R5 ;  /* 0x0000c1051a00c986 */ /* 0x0003e2000c101114 */
[----:B0-----:R-:W-:Y:S02]  /*d990*/  F2FP.SATFINITE.E4M3.F32.PACK_AB_MERGE_C R7, RZ, R2, RZ ;  /* 0x00000002ff07723e */ /* 0x001fe400048070ff */
[----:B------:R-:W-:-:S03]  /*d9a0*/  ISETP.LT.OR P4, PT, R35, 0xca, !P0 ;  /* 0x000000ca2300780c */ /* 0x000fc60004781670 */
[----:B------:R0:W-:Y:S01]  /*d9b0*/  @!P5 STG.E.U8 desc[UR20][R24.64+0xc8], R7 ;  /* 0x0000c8071800d986 */ /* 0x0001e2000c101114 */
[----:B------:R-:W-:Y:S02]  /*d9c0*/  ISETP.LT.OR P5, PT, R35, 0xd1, !P1 ;  /* 0x000000d12300780c */ /* 0x000fe40004fa1670 */
[----:B------:R-:W-:Y:S02]  /*d9d0*/  F2FP.SATFINITE.E4M3.F32.PACK_AB_MERGE_C R9, RZ, R3, RZ ;  /* 0x00000003ff09723e */ /* 0x000fe400048070ff */
[----:B------:R-:W-:-:S03]  /*d9e0*/  F2FP.SATFINITE.E4M3.F32.PACK_AB_MERGE_C R11, RZ, R4, RZ ;  /* 0x00000004ff0b723e */ /* 0x000fc600048070ff */
[----:B------:R0:W-:Y:S04]  /*d9f0*/  @!P6 STG.E.U8 desc[UR20][R24.64+0xc9], R9 ;  /* 0x0000c9091800e986 */ /* 0x0001e8000c101114 */
[----:B------:R-:W-:Y:S01]  /*da00*/  @!P2 STG.E.U8 desc[UR20][R26.64+0xc8], R11 ;  /* 0x0000c80b1a00a986 */ /* 0x000fe2000c101114 */
[----:B--2---:R-:W-:Y:S01]  /*da10*/  FMUL R2, R220, UR22 ;  /* 0x00000016dc027c20 */ /* 0x004fe20008400000 */
[----:B------:R-:W-:Y:S02]  /*da20*/  FMUL R0, R221, UR22 ;  /* 0x00000016dd007c20 */ /* 0x000fe40008400000 */
[----:B------:R-:W2:Y:S03]  /*da30*/  LDL.LU R221, [R1+0x2c] ;  /* 0x00002c0001dd7983 */ /* 0x000ea60000300800 */
[----:B-1----:R-:W-:Y:S01]  /*da40*/  F2FP.SATFINITE.E4M3.F32.PACK_AB_MERGE_C R5, RZ, R0, RZ ;  /* 0x00000000ff05723e */ /* 0x002fe200048070ff */
[----:B------:R-:W2:Y:S01]  /*da50*/  LDL.LU R220, [R1+0x30] ;  /* 0x0000300001dc7983 */ /* 0x000ea20000300800 */
[----:B------:R-:W-:Y:S01]  /*da60*/  FMUL R0, R223, UR22 ;  /* 0x00000016df007c20 */ /* 0x000fe20008400000 */
[----:B------:R-:W-:Y:S01]  /*da70*/  FMUL R3, R222, UR22 ;  /* 0x00000016de037c20 */ /* 0x000fe20008400000 */
[----:B0-----:R-:W-:Y:S01]  /*da80*/  F2FP.SATFINITE.E4M3.F32.PACK_AB_MERGE_C R7, RZ, R2, RZ ;  /* 0x00000002ff07723e */ /* 0x001fe200048070ff */
[----:B------:R-:W2:Y:S02]  /*da90*/  LDL.LU R222, [R1+0x34] ;  /* 0x0000340001de7983 */ /* 0x000ea40000300800 */
[----:B------:R-:W-:-:S02]  /*daa0*/  F2FP.SATFINITE.E4M3.F32.PACK_AB_MERGE_C R13, RZ, R0, RZ ;  /* 0x00000000ff0d723e */ /* 0x000fc400048070ff */
[----:B------:R-:W2:Y:S01]  /*dab0*/  LDL.LU R223, [R1+0x38] ;  /* 0x0000380001df7983 */ /* 0x000ea20000300800 */
[----:B------:R-:W-:Y:S01]  /*dac0*/  F2FP.SATFINITE.E4M3.F32.PACK_AB_MERGE_C R9, RZ, R3, RZ ;  /* 0x00000003ff09723e */ /* 0x000fe200048070ff */
[----:B------:R-:W-:Y:S02]  /*dad0*/  FMUL R2, R225, UR22 ;  /* 0x00000016e1027c20 */ /* 0x000fe40008400000 */
[----:B------:R-:W2:Y:S04]  /*dae0*/  LDL.LU R225, [R1+0x3c] ;  /* 0x00003c0001e17983 */ /* 0x000ea80000300800 */
[----:B------:R-:W-:Y:S01]  /*daf0*/  @!P4 STG.E.U8 desc[UR20][R26.64+0xc9], R5 ;  /* 0x0000c9051a00c986 */ /* 0x000fe2000c101114 */
[----:B---3--:R-:W-:-:S03]  /*db00*/  FMUL R0, R224, UR22 ;  /* 0x00000016e0007c20 */ /* 0x008fc60008400000 */
[----:B------:R0:W-:Y:S04]  /*db10*/  @!P5 STG.E.U8 desc[UR20][R24.64+0xd0], R7 ;  /* 0x0000d0071800d986 */ /* 0x0001e8000c101114 */
[----:B------:R-:W3:Y:S01]  /*db20*/  LDL.LU R224, [R1+0x40] ;  /* 0x0000400001e07983 */ /* 0x000ee20000300800 */
[----:B----4-:R-:W-:-:S03]  /*db30*/  FMUL R3, R226, UR22 ;  /* 0x00000016e2037c20 */ /* 0x010fc60008400000 */
[----:B------:R-:W4:Y:S01]  /*db40*/  LDL.LU R226, [R1+0x44] ;  /* 0x0000440001e27983 */ /* 0x000f220000300800 */
[----:B0-----:R-:W-:Y:S01]  /*db50*/  F2FP.SATFINITE.E4M3.F32.PACK_AB_MERGE_C R7, RZ, R0, RZ ;  /* 0x00000000ff07723e */ /* 0x001fe200048070ff */
[----:B------:R-:W-:Y:S02]  /*db60*/  FMUL R0, R227, UR22 ;  /* 0x00000016e3007c20 */ /* 0x000fe40008400000 */
[----:B------:R-:W4:Y:S01]  /*db70*/  LDL.LU R227, [R1+0x48] ;  /* 0x0000480001e37983 */ /* 0x000f220000300800 */
[C---:B------:R-:W-:Y:S02]  /*db80*/  ISETP.LT.OR P6, PT, R35.reuse, 0xd2, !P1 ;  /* 0x000000d22300780c */ /* 0x040fe40004fc1670 */
[C---:B------:R-:W-:Y:S01]  /*db90*/  ISETP.LT.OR P4, PT, R35.reuse, 0xd2, !P0 ;  /* 0x000000d22300780c */ /* 0x040fe20004781670 */
[----:B------:R-:W4:Y:S01]  /*dba0*/  LDL.LU R219, [R1+0x4c] ;  /* 0x00004c0001db7983 */ /* 0x000f220000300800 */
[----:B------:R-:W-:Y:S02]  /*dbb0*/  F2FP.SATFINITE.E4M3.F32.PACK_AB_MERGE_C R5, RZ, R2, RZ ;  /* 0x00000002ff05723e */ /* 0x000fe400048070ff */
[----:B------:R-:W-:-:S02]  /*dbc0*/  ISETP.LT.OR P2, PT, R35, 0xd1, !P0 ;  /* 0x000000d12300780c */ /* 0x000fc40004741670 */
[----:B------:R-:W-:Y:S02]  /*dbd0*/  ISETP.LT.OR P5, PT, R35, 0xd9, !P1 ;  /* 0x000000d92300780c */ /* 0x000fe40004fa1670 */
[----:B------:R-:W-:-:S03]  /*dbe0*/  F2FP.SATFINITE.E4M3.F32.PACK_AB_MERGE_C R11, RZ, R0, RZ ;  /* 0x00000000ff0b723e */ /* 0x000fc600048070ff */
[----:B------:R0:W-:Y:S01]  /*dbf0*/  @!P6 STG.E.U8 desc[UR20][R24.64+0xd1], R9 ;  /* 0x0000d1091800e986 */ /* 0x0001e2000c101114 */
[----:B------:R-:W-:-:S03]  /*dc00*/  ISETP.LT.OR P6, PT, R35, 0xda, !P1 ;  /* 0x000000da2300780c */ /* 0x000fc60004fc1670 */
[----:B------:R1:W-:Y:S01]  /*dc10*/  @!P4 STG.E.U8 desc[UR20][R26.64+0xd1], R5 ;  /* 0x0000d1051a00c986 */ /* 0x0003e2000c101114 */
[----:B------:R-:W-:-:S03]  /*dc20*/  ISETP.LT.OR P4, PT, R35, 0xda, !P0 ;  /* 0x000000da2300780c */ /* 0x000fc60004781670 */
[----:B------:R-:W-:Y:S01]  /*dc30*/  @!P2 STG.E.U8 desc[UR20][R26.64+0xd0], R13 ;  /* 0x0000d00d1a00a986 */ /* 0x000fe2000c101114 */
[----:B0-----:R-:W-:-:S03]  /*dc40*/  F2FP.SATFINITE.E4M3.F32.PACK_AB_MERGE_C R9, RZ, R3, RZ ;  /* 0x00000003ff09723e */ /* 0x001fc600048070ff */
[----:B------:R0:W-:Y:S04]  /*dc50*/  @!P5 STG.E.U8 desc[UR20][R24.64+0xd8], R7 ;  /* 0x0000d8071800d986 */ /* 0x0001e8000c101114 */
[----:B------:R0:W-:Y:S01]  /*dc60*/  @!P6 STG.E.U8 desc[UR20][R24.64+0xd9], R9 ;  /* 0x0000d9091800e986 */ /* 0x0001e2000c101114 */
[----:B--2---:R-:W-:-:S03]  /*dc70*/  FMUL R0, R221, UR22 ;  /* 0x00000016dd007c20 */ /* 0x004fc60008400000 */
[----:B------:R-:W2:Y:S01]  /*dc80*/  LDL.LU R221, [R1+0x50] ;  /* 0x0000500001dd7983 */ /* 0x000ea20000300800 */
[----:B------:R-:W-:-:S03]  /*dc90*/  FMUL R2, R220, UR22 ;  /* 0x00000016dc027c20 */ /* 0x000fc60008400000 */
[----:B------:R-:W2:Y:S01]  /*dca0*/  LDL.LU R220, [R1+0x54] ;  /* 0x0000540001dc7983 */ /* 0x000ea20000300800 */
[----:B-1----:R-:W-:Y:S01]  /*dcb0*/  F2FP.SATFINITE.E4M3.F32.PACK_AB_MERGE_C R5, RZ, R0, RZ ;  /* 0x00000000ff05723e */ /* 0x002fe200048070ff */
[----:B------:R-:W-:Y:S02]  /*dcc0*/  FMUL R3, R222, UR22 ;  /* 0x00000016de037c20 */ /* 0x000fe40008400000 */
[----:B------:R-:W2:Y:S01]  /*dcd0*/  LDL.LU R222, [R1+0x58] ;  /* 0x0000580001de7983 */ /* 0x000ea20000300800 */
[----:B0-----:R-:W-:Y:S01]  /*dce0*/  F2FP.SATFINITE.E4M3.F32.PACK_AB_MERGE_C R7, RZ, R2, RZ ;  /* 0x00000002ff07723e */ /* 0x001fe200048070ff */
[----:B------:R-:W-:Y:S01]  /*dcf0*/  FMUL R4, R223, UR22 ;  /* 0x00000016df047c20 */ /* 0x000fe20008400000 */
[----:B------:R-:W-:Y:S01]  /*dd00*/  F2FP.SATFINITE.E4M3.F32.PACK_AB_MERGE_C R9, RZ, R3, RZ ;  /* 0x00000003ff09723e */ /* 0x000fe200048070ff */
[----:B------:R-:W2:Y:S01]  /*dd10*/  LDL.LU R223, [R1+0x5c] ;  /* 0x00005c0001df7983 */ /* 0x000ea20000300800 */
[----:B------:R-:W-:-:S03]  /*dd20*/  FMUL R0, R225, UR22 ;  /* 0x00000016e1007c20 */ /* 0x000fc60008400000 */
[----:B------:R0:W-:Y:S04]  /*dd30*/  @!P4 STG.E.U8 desc[UR20][R26.64+0xd9], R5 ;  /* 0x0000d9051a00c986 */ /* 0x0001e8000c101114 */
[----:B------:R-:W2:Y:S01]  /*dd40*/  LDL.LU R225, [R1+0x60] ;  /* 0x0000600001e17983 */ /* 0x000ea20000300800 */
[----:B0-----:R-:W-:Y:S01]  /*dd50*/  F2FP.SATFINITE.E4M3.F32.PACK_AB_MERGE_C R5, RZ, R0, RZ ;  /* 0x00000000ff05723e */ /* 0x001fe200048070ff */
[----:B---3--:R-:W-:Y:S02]  /*dd60*/  FMUL R2, R224, UR22 ;  /* 0x00000016e0027c20 */ /* 0x008fe40008400000 */
[----:B------:R-:W3:Y:S01]  /*dd70*/  LDL.LU R224, [R1+0x64] ;  /* 0x0000640001e07983 */ /* 0x000ee20000300800 */
[----:B----4-:R-:W-:-:S03]  /*dd80*/  FMUL R3, R226, UR22 ;  /* 0x00000016e2037c20 */ /* 0x010fc60008400000 */
[----:B------:R-:W4:Y:S01]  /*dd90*/  LDL.LU R226, [R1+0x68] ;  /* 0x0000680001e27983 */ /* 0x000f220000300800 */
[----:B------:R-:W-:-:S03]  /*dda0*/  FMUL R0, R227, UR22 ;  /* 0x00000016e3007c20 */ /* 0x000fc60008400000 */
[----:B------:R-:W4:Y:S01]  /*ddb0*/  LDL.LU R227, [R1+0x6c] ;  /* 0x00006c0001e37983 */ /* 0x000f220000300800 */
[C---:B------:R-:W-:Y:S02]  /*ddc0*/  ISETP.LT.OR P2, PT, R35.reuse, 0xd9, !P0 ;  /* 0x000000d92300780c */ /* 0x040fe40004741670 */
[C---:B------:R-:W-:Y:S02]  /*ddd0*/  ISETP.LT.OR P5, PT, R35.reuse, 0xe1, !P1 ;  /* 0x000000e12300780c */ /* 0x040fe40004fa1670 */
[C---:B------:R-:W-:Y:S02]  /*dde0*/  ISETP.LT.OR P6, PT, R35.reuse, 0xe2, !P1 ;  /* 0x000000e22300780c */ /* 0x040fe40004fc1670 */
[----:B------:R-:W-:-:S07]  /*ddf0*/  ISETP.LT.OR P4, PT, R35, 0xe2, !P0 ;  /* 0x000000e22300780c */ /* 0x000fce0004781670 */
[----:B------:R-:W-:Y:S01]  /*de00*/  @!P2 STG.E.U8 desc[UR20][R26.64+0xd8], R11 ;  /* 0x0000d80b1a00a986 */ /* 0x000fe2000c101114 */
[----:B------:R-:W-:-:S03]  /*de10*/  ISETP.LT.OR P2, PT, R35, 0xe1, !P0 ;  /* 0x000000e12300780c */ /* 0x000fc60004741670 */
[----:B------:R0:W-:Y:S01]  /*de20*/  @!P5 STG.E.U8 desc[UR20][R24.64+0xe0], R7 ;  /* 0x0000e0071800d986 */ /* 0x0001e2000c101114 */
[----:B------:R-:W-:-:S03]  /*de30*/  ISETP.LT.OR P5, PT, R35, 0xe9, !P1 ;  /* 0x000000e92300780c */ /* 0x000fc60004fa1670 */
[----:B------:R1:W-:Y:S01]  /*de40*/  @!P6 STG.E.U8 desc[UR20][R24.64+0xe1], R9 ;  /* 0x0000e1091800e986 */ /* 0x0003e2000c101114 */
[----:B------:R-:W-:Y:S02]  /*de50*/  ISETP.LT.OR P6, PT, R35, 0xea, !P1 ;  /* 0x000000ea2300780c */ /* 0x000fe40004fc1670 */
[----:B------:R-:W-:Y:S01]  /*de60*/  F2FP.SATFINITE.E4M3.F32.PACK_AB_MERGE_C R13, RZ, R4, RZ ;  /* 0x00000004ff0d723e */ /* 0x000fe200048070ff */
[----:B------:R1:W-:Y:S01]  /*de70*/  @!P4 STG.E.U8 desc[UR20][R26.64+0xe1], R5 ;  /* 0x0000e1051a00c986 */ /* 0x0003e2000c101114 */
[----:B0-----:R-:W-:-:S03]  /*de80*/  F2FP.SATFINITE.E4M3.F32.PACK_AB_MERGE_C R7, RZ, R2, RZ ;  /* 0x00000002ff07723e */ /* 0x001fc600048070ff */
[----:B------:R-:W-:Y:S01]  /*de90*/  @!P2 STG.E.U8 desc[UR20][R26.64+0xe0], R13 ;  /* 0x0000e00d1a00a986 */ /* 0x000fe2000c101114 */
[----:B-1----:R-:W-:-:S03]  /*dea0*/  F2FP.SATFINITE.E4M3.F32.PACK_AB_MERGE_C R9, RZ, R3, RZ ;  /* 0x00000003ff09723e */ /* 0x002fc600048070ff */
[----:B------:R0:W-:Y:S01]  /*deb0*/  @!P5 STG.E.U8 desc[UR20][R24.64+0xe8], R7 ;  /* 0x0000e8071800d986 */ /* 0x0001e2000c101114 */
[C---:B------:R-:W-:Y:S02]  /*dec0*/  ISETP.LT.OR P2, PT, R35.reuse, 0xe9, !P0 ;  /* 0x000000e92300780c */ /* 0x040fe40004741670 */
[C---:B------:R-:W-:Y:S01]  /*ded0*/  ISETP.LT.OR P4, PT, R35.reuse, 0xea, !P0 ;  /* 0x000000ea2300780c */ /* 0x040fe20004781670 */
[----:B------:R1:W-:Y:S01]  /*dee0*/  @!P6 STG.E.U8 desc[UR20][R24.64+0xe9], R9 ;  /* 0x0000e9091800e986 */ /* 0x0003e2000c101114 */
[----:B------:R-:W-:Y:S01]  /*def0*/  ISETP.LT.OR P5, PT, R35, 0xf1, !P1 ;  /* 0x000000f12300780c */ /* 0x000fe20004fa1670 */
[----:B------:R-:W-:Y:S01]  /*df00*/  FMUL R2, R219, UR22 ;  /* 0x00000016db027c20 */ /* 0x000fe20008400000 */
[----:B------:R-:W-:Y:S02]  /*df10*/  ISETP.LT.OR P6, PT, R35, 0xf2, !P1 ;  /* 0x000000f22300780c */ /* 0x000fe40004fc1670 */
[----:B------:R-:W-:Y:S02]  /*df20*/  F2FP.SATFINITE.E4M3.F32.PACK_AB_MERGE_C R11, RZ, R0, RZ ;  /* 0x00000000ff0b723e */ /* 0x000fe400048070ff */
[----:B------:R-:W-:-:S03]  /*df30*/  F2FP.SATFINITE.E4M3.F32.PACK_AB_MERGE_C R5, RZ, R2, RZ ;  /* 0x00000002ff05723e */ /* 0x000fc600048070ff */
[----:B------:R-:W-:Y:S01]  /*df40*/  @!P2 STG.E.U8 desc[UR20][R26.64+0xe8], R11 ;  /* 0x0000e80b1a00a986 */ /* 0x000fe2000c101114 */
[----:B------:R-:W-:-:S03]  /*df50*/  ISETP.LT.OR P2, PT, R35, 0xf1, !P0 ;  /* 0x000000f12300780c */ /* 0x000fc60004741670 */
[----:B------:R-:W-:Y:S01]  /*df60*/  @!P4 STG.E.U8 desc[UR20][R26.64+0xe9], R5 ;  /* 0x0000e9051a00c986 */ /* 0x000fe2000c101114 */
[C---:B------:R-:W-:Y:S02]  /*df70*/  ISETP.LT.OR P4, PT, R35.reuse, 0xf9, !P1 ;  /* 0x000000f92300780c */ /* 0x040fe40004f81670 */
[----:B------:R-:W-:Y:S01]  /*df80*/  ISETP.LT.OR P1, PT, R35, 0xfa, !P1 ;  /* 0x000000fa2300780c */ /* 0x000fe20004f21670 */
[----:B--2---:R-:W-:Y:S01]  /*df90*/  FMUL R0, R221, UR22 ;  /* 0x00000016dd007c20 */ /* 0x004fe20008400000 */
[----:B------:R-:W-:-:S04]  /*dfa0*/  FMUL R3, R220, UR22 ;  /* 0x00000016dc037c20 */ /* 0x000fc80008400000 */
[----:B0-----:R-:W-:Y:S02]  /*dfb0*/  F2FP.SATFINITE.E4M3.F32.PACK_AB_MERGE_C R7, RZ, R0, RZ ;  /* 0x00000000ff07723e */ /* 0x001fe400048070ff */
[----:B-1----:R-:W-:Y:S01]  /*dfc0*/  F2FP.SATFINITE.E4M3.F32.PACK_AB_MERGE_C R9, RZ, R3, RZ ;  /* 0x00000003ff09723e */ /* 0x002fe200048070ff */
[----:B------:R-:W-:Y:S02]  /*dfd0*/  FMUL R0, R222, UR22 ;  /* 0x00000016de007c20 */ /* 0x000fe40008400000 */
[----:B------:R0:W-:Y:S01]  /*dfe0*/  @!P5 STG.E.U8 desc[UR20][R24.64+0xf0], R7 ;  /* 0x0000f0071800d986 */ /* 0x0001e2000c101114 */
[----:B------:R-:W-:-:S03]  /*dff0*/  ISETP.LT.OR P5, PT, R35, 0xf2, !P0 ;  /* 0x000000f22300780c */ /* 0x000fc600047a1670 */
[----:B------:R1:W-:Y:S01]  /*e000*/  @!P6 STG.E.U8 desc[UR20][R24.64+0xf1], R9 ;  /* 0x0000f1091800e986 */ /* 0x0003e2000c101114 */
[----:B------:R-:W-:Y:S02]  /*e010*/  ISETP.LT.OR P6, PT, R35, 0xf9, !P0 ;  /* 0x000000f92300780c */ /* 0x000fe400047c1670 */
[----:B------:R-:W-:Y:S01]  /*e020*/  F2FP.SATFINITE.E4M3.F32.PACK_AB_MERGE_C R13, RZ, R0, RZ ;  /* 0x00000000ff0d723e */ /* 0x000fe200048070ff */
[----:B------:R-:W-:Y:S01]  /*e030*/  FMUL R0, R223, UR22 ;  /* 0x00000016df007c20 */ /* 0x000fe20008400000 */
[----:B------:R-:W-:Y:S01]  /*e040*/  ISETP.LT.OR P0, PT, R35, 0xfa, !P0 ;  /* 0x000000fa2300780c */ /* 0x000fe20004701670 */
[----:B------:R-:W-:-:S03]  /*e050*/  FMUL R2, R225, UR22 ;  /* 0x00000016e1027c20 */ /* 0x000fc60008400000 */
[----:B0-----:R-:W-:Y:S02]  /*e060*/  F2FP.SATFINITE.E4M3.F32.PACK_AB_MERGE_C R7, RZ, R0, RZ ;  /* 0x00000000ff07723e */ /* 0x001fe400048070ff */
[----:B-1----:R-:W-:Y:S01]  /*e070*/  F2FP.SATFINITE.E4M3.F32.PACK_AB_MERGE_C R9, RZ, R2, RZ ;  /* 0x00000002ff09723e */ /* 0x002fe200048070ff */
[----:B---3--:R-:W-:Y:S01]  /*e080*/  FMUL R3, R224, UR22 ;  /* 0x00000016e0037c20 */ /* 0x008fe20008400000 */
[----:B----4-:R-:W-:Y:S01]  /*e090*/  FMUL R4, R226, UR22 ;  /* 0x00000016e2047c20 */ /* 0x010fe20008400000 */
[----:B------:R-:W-:-:S03]  /*e0a0*/  FMUL R5, R227, UR22 ;  /* 0x00000016e3057c20 */ /* 0x000fc60008400000 */
[----:B------:R-:W-:Y:S02]  /*e0b0*/  F2FP.SATFINITE.E4M3.F32.PACK_AB_MERGE_C R3, RZ, R3, RZ ;  /* 0x00000003ff03723e */ /* 0x000fe400048070ff */
[----:B------:R-:W-:Y:S02]  /*e0c0*/  F2FP.SATFINITE.E4M3.F32.PACK_AB_MERGE_C R11, RZ, R4, RZ ;  /* 0x00000004ff0b723e */ /* 0x000fe400048070ff */
[----:B------:R-:W-:Y:S01]  /*e0d0*/  F2FP.SATFINITE.E4M3.F32.PACK_AB_MERGE_C R5, RZ, R5, RZ ;  /* 0x00000005ff05723e */ /* 0x000fe200048070ff */
[----:B------:R0:W-:Y:S04]  /*e0e0*/  @!P2 STG.E.U8 desc[UR20][R26.64+0xf0], R13 ;  /* 0x0000f00d1a00a986 */ /* 0x0001e8000c101114 */
[----:B------:R0:W-:Y:S04]  /*e0f0*/  @!P5 STG.E.U8 desc[UR20][R26.64+0xf1], R7 ;  /* 0x0000f1071a00d986 */ /* 0x0001e8000c101114 */
[----:B------:R0:W-:Y:S04]  /*e100*/  @!P4 STG.E.U8 desc[UR20][R24.64+0xf8], R9 ;  /* 0x0000f8091800c986 */ /* 0x0001e8000c101114 */
[----:B------:R0:W-:Y:S04]  /*e110*/  @!P1 STG.E.U8 desc[UR20][R24.64+0xf9], R3 ;  /* 0x0000f90318009986 */ /* 0x0001e8000c101114 */
[----:B------:R0:W-:Y:S04]  /*e120*/  @!P6 STG.E.U8 desc[UR20][R26.64+0xf8], R11 ;  /* 0x0000f80b1a00e986 */ /* 0x0001e8000c101114 */
[----:B------:R0:W-:Y:S02]  /*e130*/  @!P0 STG.E.U8 desc[UR20][R26.64+0xf9], R5 ;  /* 0x0000f9051a008986 */ /* 0x0001e4000c101114 */
.L_x_289:
[----:B------:R-:W-:Y:S05]  /*e140*/  BSYNC B0 ;  /* 0x0000000000007941 */ /* 0x000fea0003800000 */
.L_x_31:
[----:B0----5:R-:W2:Y:S04]  /*e150*/  LDL.LU R3, [R1+0x70] ;  /* 0x0000700001037983 */ /* 0x021ea80000300800 */
[----:B------:R-:W2:Y:S01]  /*e160*/  LDL.LU R2, [R1+0x74] ;  /* 0x0000740001027983 */ /* 0x000ea20000300800 */
[----:B------:R-:W-:Y:S01]  /*e170*/  ULDC UR6, c[0x0][0xc] ;  /* 0x0000030000067ab9 */ /* 0x000fe20000000800 */
[----:B------:R-:W-:Y:S01]  /*e180*/  ULDC UR7, c[0x0][0x10] ;  /* 0x0000040000077ab9 */ /* 0x000fe20000000800 */
[----:B------:R-:W2:Y:S01]  /*e190*/  LDC R5, c[0x0][0x14] ;  /* 0x00000500ff057b82 */ /* 0x000ea20000000800 */
[----:B------:R-:W-:Y:S01]  /*e1a0*/  UIMAD.WIDE.U32 UR6, UR6, UR7, URZ ;  /* 0x00000007060672a5 */ /* 0x000fe2000f8e003f */
[----:B------:R-:W-:Y:S01]  /*e1b0*/  PRMT R0, RZ, 0x7610, R0 ;  /* 0x00007610ff007816 */ /* 0x000fe20000000000 */
[----:B------:R-:W-:-:S04]  /*e1c0*/  UMOV UR24, 0xffffffff ;  /* 0xffffffff00187882 */ /* 0x000fc80000000000 */
[----:B--2---:R-:W-:-:S04]  /*e1d0*/  IMAD.WIDE.U32 R2, R5, UR6, R2 ;  /* 0x0000000605027c25 */ /* 0x004fc8000f8e0002 */
[----:B------:R-:W-:Y:S01]  /*e1e0*/  IMAD R5, R5, UR7, RZ ;  /* 0x0000000705057c24 */ /* 0x000fe2000f8e02ff */
[----:B------:R-:W-:Y:S01]  /*e1f0*/  ULDC.64 UR6, c[0x0][0x650] ;  /* 0x0001940000067ab9 */ /* 0x000fe20000000a00 */
[----:B------:R-:W-:Y:S01]  /*e200*/  IMAD.MOV.U32 R19, RZ, RZ, R2 ;  /* 0x000000ffff137224 */ /* 0x000fe200078e0002 */
[----:B------:R-:W-:Y:S01]  /*e210*/  ISETP.GE.U32.AND P0, PT, R2, UR6, PT ;  /* 0x0000000602007c0c */ /* 0x000fe2000bf06070 */
[----:B------:R-:W-:Y:S02]  /*e220*/  IMAD.IADD R22, R3, 0x1, R5 ;  /* 0x0000000103167824 */ /* 0x000fe400078e0205 */
[----:B------:R-:W-:-:S03]  /*e230*/  IMAD.MOV.U32 R2, RZ, RZ, -0x1 ;  /* 0xffffffffff027424 */ /* 0x000fc600078e00ff */
[----:B------:R0:W-:Y:S01]  /*e240*/  STL [R1+0x70], R22 ;  /* 0x0000701601007387 */ /* 0x0001e20000100800 */
[----:B------:R-:W-:-:S03]  /*e250*/  ISETP.GE.U32.AND.EX P0, PT, R22, UR7, PT, P0 ;  /* 0x0000000716007c0c */ /* 0x000fc6000bf06100 */
[----:B------:R0:W-:Y:S04]  /*e260*/  STL [R1+0x74], R19 ;  /* 0x0000741301007387 */ /* 0x0001e80000100800 */
[----:B------:R0:W-:Y:S06]  /*e270*/  STL [R1+0x78], R2 ;  /* 0x0000780201007387 */ /* 0x0001ec0000100800 */
[----:B------:R-:W-:Y:S05]  /*e280*/  @P0 BRA `(.L_x_290) ;  /* 0x00000004006c0947 */ /* 0x000fea0003800000 */
[----:B------:R-:W2:Y:S01]  /*e290*/  S2R R14, SR_CTAID.X ;  /* 0x00000000000e7919 */ /* 0x000ea20000002500 */
[----:B------:R-:W5:Y:S01]  /*e2a0*/  LDC.64 R8, c[0x0][0x628] ;  /* 0x00018a00ff087b82 */ /* 0x000f620000000a00 */
[----:B------:R-:W-:Y:S01]  /*e2b0*/  ULDC UR6, c[0x0][0x150] ;  /* 0x0000540000067ab9 */ /* 0x000fe20000000800 */
[----:B------:R-:W-:Y:S01]  /*e2c0*/  IMAD.MOV.U32 R6, RZ, RZ, R19 ;  /* 0x000000ffff067224 */ /* 0x000fe200078e0013 */
[----:B------:R-:W0:Y:S01]  /*e2d0*/  S2R R16, SR_CTAID.Y ;  /* 0x0000000000107919 */ /* 0x000e220000002600 */
[----:B------:R-:W-:-:S04]  /*e2e0*/  IMAD.MOV.U32 R7, RZ, RZ, R22 ;  /* 0x000000ffff077224 */ /* 0x000fc800078e0016 */
[----:B------:R-:W0:Y:S08]  /*e2f0*/  LDC R17, c[0x0][0x144] ;  /* 0x00005100ff117b82 */ /* 0x000e300000000800 */
[----:B------:R-:W0:Y:S08]  /*e300*/  LDC R10, c[0x0][0x630] ;  /* 0x00018c00ff0a7b82 */ /* 0x000e300000000800 */
[----:B------:R-:W0:Y:S01]  /*e310*/  LDC.64 R12, c[0x0][0x620] ;  /* 0x00018800ff0c7b82 */ /* 0x000e220000000a00 */
[----:B-----5:R-:W-:-:S04]  /*e320*/  ISETP.NE.U32.AND P0, PT, R8, RZ, PT ;  /* 0x000000ff0800720c */ /* 0x020fc80003f05070 */
[----:B------:R-:W-:Y:S02]  /*e330*/  ISETP.NE.AND.EX P0, PT, R9, RZ, PT, P0 ;  /* 0x000000ff0900720c */ /* 0x000fe40003f05300 */
[----:B--2---:R-:W-:-:S05]  /*e340*/  I2FP.F32.U32 R0, R14 ;  /* 0x0000000e00007245 */ /* 0x004fca0000201000 */
[----:B------:R-:W-:-:S04]  /*e350*/  FMUL R0, R0, UR6 ;  /* 0x0000000600007c20 */ /* 0x000fc80008400000 */
[----:B------:R2:W0:Y:S02]  /*e360*/  F2I.U32.TRUNC.NTZ R15, R0 ;  /* 0x00000000000f7305 */ /* 0x000424000020f000 */
[----:B------:R-:W-:Y:S05]  /*e370*/  @!P0 BRA `(.L_x_291) ;  /* 0x0000000000288947 */ /* 0x000fea0003800000 */
[----:B--2---:R-:W2:Y:S02]  /*e380*/  LDC R0, c[0x0][0x634] ;  /* 0x00018d00ff007b82 */ /* 0x004ea40000000800 */
[----:B--2---:R-:W-:-:S05]  /*e390*/  IADD3 R7, P0, R19, R0, RZ ;  /* 0x0000000013077210 */ /* 0x004fca0007f1e0ff */
[----:B------:R-:W-:-:S04]  /*e3a0*/  IMAD.X R11, RZ, RZ, R22, P0 ;  /* 0x000000ffff0b7224 */ /* 0x000fc800000e0616 */
[----:B0-----:R-:W-:-:S04]  /*e3b0*/  IMAD.WIDE.U32 R2, R11, R8, RZ ;  /* 0x000000080b027225 */ /* 0x001fc800078e00ff */
[----:B------:R-:W-:-:S04]  /*e3c0*/  IMAD.WIDE.U32 R4, P0, R7, R9, R2 ;  /* 0x0000000907047225 */ /* 0x000fc80007800002 */
[----:B------:R-:W-:-:S04]  /*e3d0*/  IMAD.WIDE.U32 R2, R7, R8, RZ ;  /* 0x0000000807027225 */ /* 0x000fc800078e00ff */
[----:B------:R-:W-:Y:S01]  /*e3e0*/  IMAD.X R7, RZ, RZ, RZ, P0 ;  /* 0x000000ffff077224 */ /* 0x000fe200000e06ff */
[----:B------:R-:W-:Y:S01]  /*e3f0*/  IADD3 RZ, P0, R3, R4, RZ ;  /* 0x0000000403ff7210 */ /* 0x000fe20007f1e0ff */
[----:B------:R-:W-:-:S04]  /*e400*/  IMAD.MOV.U32 R6, RZ, RZ, R5 ;  /* 0x000000ffff067224 */ /* 0x000fc800078e0005 */
[----:B------:R-:W-:-:S08]  /*e410*/  IMAD.WIDE.U32.X R6, R11, R9, R6, P0 ;  /* 0x000000090b067225 */ /* 0x000fd000000e0406 */
.L_x_291:
[-CC-:B01----:R-:W-:Y:S01]  /*e420*/  SHF.R.U64 R24, R6, R10.reuse, R7.reuse ;  /* 0x0000000a06187219 */ /* 0x183fe20000001207 */
[----:B------:R-:W0:Y:S01]  /*e430*/  LDC.64 R20, c[0x0][0x640] ;  /* 0x00019000ff147b82 */ /* 0x000e220000000a00 */
[----:B--2---:R-:W-:Y:S01]  /*e440*/  SHF.R.U32.HI R0, RZ, R10, R7 ;  /* 0x0000000aff007219 */ /* 0x004fe20000011607 */
[----:B------:R-:W-:Y:S01]  /*e450*/  IMAD.MOV.U32 R2, RZ, RZ, R19 ;  /* 0x000000ffff027224 */ /* 0x000fe200078e0013 */
[----:B------:R-:W-:Y:S01]  /*e460*/  IADD3 R5, P0, RZ, -R24, RZ ;  /* 0x80000018ff057210 */ /* 0x000fe20007f1e0ff */
[----:B------:R-:W-:Y:S01]  /*e470*/  IMAD.MOV R15, RZ, RZ, -R15 ;  /* 0x000000ffff0f7224 */ /* 0x000fe200078e0a0f */
[----:B------:R-:W-:Y:S01]  /*e480*/  ULDC UR6, c[0x0][0x154] ;  /* 0x0000550000067ab9 */ /* 0x000fe20000000800 */
[----:B------:R-:W-:Y:S02]  /*e490*/  IMAD.MOV.U32 R7, RZ, RZ, 0x1 ;  /* 0x00000001ff077424 */ /* 0x000fe400078e00ff */
[----:B------:R-:W1:Y:S01]  /*e4a0*/  LDC R4, c[0x0][0x618] ;  /* 0x00018600ff047b82 */ /* 0x000e620000000800 */
[----:B------:R-:W-:-:S02]  /*e4b0*/  IMAD.X R3, RZ, RZ, ~R0, P0 ;  /* 0x000000ffff037224 */ /* 0x000fc400000e0e00 */
[----:B------:R-:W-:Y:S02]  /*e4c0*/  IMAD R15, R17, R15, R14 ;  /* 0x0000000f110f7224 */ /* 0x000fe400078e020e */
[-C--:B------:R-:W-:Y:S02]  /*e4d0*/  IMAD R0, R3, R12.reuse, RZ ;  /* 0x0000000c03007224 */ /* 0x080fe400078e02ff */
[----:B------:R-:W-:Y:S01]  /*e4e0*/  IMAD.MOV.U32 R3, RZ, RZ, R22 ;  /* 0x000000ffff037224 */ /* 0x000fe200078e0016 */
[----:B------:R-:W2:Y:S01]  /*e4f0*/  LDC R6, c[0x0][0x608] ;  /* 0x00018200ff067b82 */ /* 0x000ea20000000800 */
[----:B------:R-:W-:-:S04]  /*e500*/  IMAD.WIDE.U32 R2, R5, R12, R2 ;  /* 0x0000000c05027225 */ /* 0x000fc800078e0002 */
[----:B------:R-:W-:-:S03]  /*e510*/  IMAD R5, R5, R13, R0 ;  /* 0x0000000d05057224 */ /* 0x000fc600078e0200 */
[----:B------:R-:W5:Y:S01]  /*e520*/  LDC R18, c[0x0][0x658] ;  /* 0x00019600ff127b82 */ /* 0x000f620000000800 */
[----:B------:R-:W-:Y:S01]  /*e530*/  I2FP.F32.U32 R0, R16 ;  /* 0x0000001000007245 */ /* 0x000fe20000201000 */
[----:B------:R-:W-:Y:S01]  /*e540*/  IMAD.IADD R3, R3, 0x1, R5 ;  /* 0x0000000103037824 */ /* 0x000fe200078e0205 */
[----:B0-----:R-:W-:Y:S01]  /*e550*/  ISETP.NE.U32.AND P0, PT, R20, RZ, PT ;  /* 0x000000ff1400720c */ /* 0x001fe20003f05070 */
[----:B------:R-:W-:Y:S02]  /*e560*/  IMAD.MOV.U32 R5, RZ, RZ, -0x1 ;  /* 0xffffffffff057424 */ /* 0x000fe400078e00ff */
[----:B------:R-:W-:Y:S02]  /*e570*/  FMUL R0, R0, UR6 ;  /* 0x0000000600007c20 */ /* 0x000fe40008400000 */
[----:B------:R-:W0:Y:S01]  /*e580*/  LDC R13, c[0x0][0x148] ;  /* 0x00005200ff0d7b82 */ /* 0x000e220000000800 */
[----:B-1----:R-:W-:Y:S01]  /*e590*/  SHF.R.U64 R10, R2, R4, R3 ;  /* 0x00000004020a7219 */ /* 0x002fe20000001203 */
[----:B------:R1:W0:Y:S01]  /*e5a0*/  F2I.U32.TRUNC.NTZ R12, R0 ;  /* 0x00000000000c7305 */ /* 0x000222000020f000 */
[----:B------:R-:W-:-:S02]  /*e5b0*/  ISETP.NE.AND.EX P0, PT, R21, RZ, PT, P0 ;  /* 0x000000ff1500720c */ /* 0x000fc40003f05300 */
[----:B------:R-:W-:-:S03]  /*e5c0*/  SHF.R.U32.HI R3, RZ, R4, R3 ;  /* 0x00000004ff037219 */ /* 0x000fc60000011603 */
[----:B------:R-:W0:Y:S01]  /*e5d0*/  LDC R14, c[0x0][0x600] ;  /* 0x00018000ff0e7b82 */ /* 0x000e220000000800 */
[-CC-:B--2---:R-:W-:Y:S02]  /*e5e0*/  SHF.R.U64 R8, R10, R6.reuse, R3.reuse ;  /* 0x000000060a087219 */ /* 0x184fe40000001203 */
[----:B------:R-:W-:-:S05]  /*e5f0*/  SHF.R.U32.HI R3, RZ, R6, R3 ;  /* 0x00000006ff037219 */ /* 0x000fca0000011603 */
[----:B------:R-:W2:Y:S01]  /*e600*/  LDC R19, c[0x0][0x648] ;  /* 0x00019200ff137b82 */ /* 0x000ea20000000800 */
[-CC-:B-----5:R-:W-:Y:S02]  /*e610*/  SHF.R.U64 R11, R8, R18.reuse, R3.reuse ;  /* 0x00000012080b7219 */ /* 0x1a0fe40000001203 */
[-C--:B------:R-:W-:Y:S02]  /*e620*/  SHF.L.U32 R5, R5, R18.reuse, RZ ;  /* 0x0000001205057219 */ /* 0x080fe400000006ff */
[-C--:B------:R-:W-:Y:S01]  /*e630*/  SHF.R.U32.HI R3, RZ, R18.reuse, R3 ;  /* 0x00000012ff037219 */ /* 0x080fe20000011603 */
[----:B------:R-:W-:Y:S01]  /*e640*/  IMAD.MOV.U32 R2, RZ, RZ, R11 ;  /* 0x000000ffff027224 */ /* 0x000fe200078e000b */
[----:B------:R-:W-:Y:S01]  /*e650*/  SHF.L.U32 R34, R7, R18, RZ ;  /* 0x0000001207227219 */ /* 0x000fe200000006ff */
[----:B------:R-:W0:Y:S01]  /*e660*/  LDC R22, c[0x0][0x638] ;  /* 0x00018e00ff167b82 */ /* 0x000e220000000800 */
[----:B------:R-:W-:-:S07]  /*e670*/  LOP3.LUT R17, RZ, R5, RZ, 0x33, !PT ;  /* 0x00000005ff117212 */ /* 0x000fce00078e33ff */
[----:B------:R-:W0:Y:S01]  /*e680*/  LDC R23, c[0x0][0x610] ;  /* 0x00018400ff177b82 */ /* 0x000e220000000800 */
[----:B-1----:R-:W-:Y:S05]  /*e690*/  @!P0 BRA `(.L_x_292) ;  /* 0x0000000000288947 */ /* 0x002fea0003800000 */
        /* <DEDUP_REMOVED lines=10> */
.L_x_292:
[----:B--2---:R-:W-:Y:S01]  /*e740*/  SHF.R.U64 R0, R2, R19, R3 ;  /* 0x0000001302007219 */ /* 0x004fe20000001203 */
[----:B0-----:R-:W-:Y:S01]  /*e750*/  VIADD R3, R14, 0xffffffff ;  /* 0xffffffff0e037836 */ /* 0x001fe20000000000 */
[----:B------:R-:W-:Y:S01]  /*e760*/  LOP3.LUT R5, R8, R17, RZ, 0xc0, !PT ;  /* 0x0000001108057212 */ /* 0x000fe200078ec0ff */
[----:B------:R-:W-:Y:S01]  /*e770*/  IMAD.MOV R12, RZ, RZ, -R12 ;  /* 0x000000ffff0c7224 */ /* 0x000fe200078e0a0c */
[----:B------:R-:W-:Y:S01]  /*e780*/  R2UR UR24, R24 ;  /* 0x00000000181872ca */ /* 0x000fe200000e0000 */
[----:B------:R-:W-:Y:S01]  /*e790*/  IMAD.MOV R2, RZ, RZ, -R0 ;  /* 0x000000ffff027224 */ /* 0x000fe200078e0a00 */
[----:B------:R-:W-:Y:S01]  /*e7a0*/  LOP3.LUT R3, R10, R3, RZ, 0xc0, !PT ;  /* 0x000000030a037212 */ /* 0x000fe200078ec0ff */
[----:B------:R-:W-:Y:S02]  /*e7b0*/  IMAD R34, R34, R0, R5 ;  /* 0x0000000022227224 */ /* 0x000fe400078e0205 */
[----:B------:R-:W-:Y:S02]  /*e7c0*/  @P3 IMAD R15, R13, R12, R16 ;  /* 0x0000000c0d0f3224 */ /* 0x000fe400078e0210 */
[----:B------:R-:W-:-:S02]  /*e7d0*/  IMAD R0, R2, R22, R11 ;  /* 0x0000001602007224 */ /* 0x000fc400078e020b */
[----:B------:R-:W-:Y:S02]  /*e7e0*/  IMAD R34, R34, R23, R15 ;  /* 0x0000001722227224 */ /* 0x000fe400078e020f */
[----:B------:R-:W-:Y:S02]  /*e7f0*/  IMAD R3, R0, R14, R3 ;  /* 0x0000000e00037224 */ /* 0x000fe400078e0203 */
[----:B------:R-:W-:-:S03]  /*e800*/  IMAD.MOV.U32 R0, RZ, RZ, 0x1 ;  /* 0x00000001ff007424 */ /* 0x000fc600078e00ff */
[----:B------:R-:W-:Y:S02]  /*e810*/  SEL R2, R3, R34, !P3 ;  /* 0x0000002203027207 */ /* 0x000fe40005800000 */
[----:B------:R-:W-:-:S03]  /*e820*/  SEL R34, R34, R3, !P3 ;  /* 0x0000000322227207 */ /* 0x000fc60005800000 */
[----:B------:R2:W-:Y:S04]  /*e830*/  STL [R1+0x78], R2 ;  /* 0x0000780201007387 */ /* 0x0005e80000100800 */
.L_x_290:
[----:B------:R-:W-:Y:S01]  /*e840*/  UIADD3 UR5, UR12, UR5, URZ ;  /* 0x000000050c057290 */ /* 0x000fe2000fffe03f */
[----:B------:R0:W-:Y:S01]  /*e850*/  STL [R1+0x7c], R34 ;  /* 0x00007c2201007387 */ /* 0x0001e20000100800 */
[----:B------:R-:W-:Y:S02]  /*e860*/  LOP3.LUT P0, RZ, R0, 0xff, RZ, 0xc0, !PT ;  /* 0x000000ff00ff7812 */ /* 0x000fe4000780c0ff */
[----:B------:R-:W-:Y:S02]  /*e870*/  USHF.R.U32.HI UR6, URZ, 0x1, UR5 ;  /* 0x000000013f067899 */ /* 0x000fe40008011605 */
[----:B------:R-:W-:Y:S02]  /*e880*/  UISETP.GT.U32.AND UP0, UPT, UR5, 0x1, UPT ;  /* 0x000000010500788c */ /* 0x000fe4000bf04070 */
[----:B------:R-:W-:Y:S02]  /*e890*/  ULOP3.LUT UR6, UR6, 0x1, URZ, 0xc0, !UPT ;  /* 0x0000000106067892 */ /* 0x000fe4000f8ec03f */
[----:B------:R-:W-:-:S02]  /*e8a0*/  UISETP.LT.U32.AND UP0, UPT, UR12, 0x2, UP0 ;  /* 0x000000020c00788c */ /* 0x000fc40008701070 */
[----:B------:R-:W-:Y:S02]  /*e8b0*/  UISETP.NE.U32.AND UP1, UPT, UR6, 0x1, UPT ;  /* 0x000000010600788c */ /* 0x000fe4000bf25070 */
[----:B------:R-:W-:Y:S02]  /*e8c0*/  USEL UR7, URZ, 0x1, !UP0 ;  /* 0x000000013f077887 */ /* 0x000fe4000c000000 */
[----:B------:R-:W-:Y:S02]  /*e8d0*/  UISETP.GT.U32.AND UP1, UPT, UR12, 0x1, !UP1 ;  /* 0x000000010c00788c */ /* 0x000fe4000cf24070 */
[----:B------:R-:W-:Y:S02]  /*e8e0*/  ULOP3.LUT UR5, UR5, 0x1, URZ, 0xc0, !UPT ;  /* 0x0000000105057892 */ /* 0x000fe4000f8ec03f */
[----:B------:R-:W-:-:S04]  /*e8f0*/  USEL UR6, URZ, 0x1, !UP1 ;  /* 0x000000013f067887 */ /* 0x000fc8000c800000 */
[----:B------:R-:W-:Y:S01]  /*e900*/  ULOP3.LUT UR4, UR6, UR4, UR7, 0x96, !UPT ;  /* 0x0000000406047292 */ /* 0x000fe2000f8e9607 */
[----:B0-----:R-:W-:Y:S11]  /*e910*/  @P0 BRA `(.L_x_293) ;  /* 0xffffff2400b00947 */ /* 0x001ff6000383ffff */
[----:B------:R-:W-:Y:S05]  /*e920*/  EXIT ;  /* 0x000000000000794d */ /* 0x000fea0003800000 */
.L_x_3:
[----:B------:R-:W2:Y:S01]  /*e930*/  LDL R16, [R1+0x74] ;  /* 0x0000740001107983 */ /* 0x000ea20000100800 */
[----:B------:R-:W-:-:S03]  /*e940*/  ULDC.64 UR4, c[0x0][0x650] ;  /* 0x0001940000047ab9 */ /* 0x000fc60000000a00 */
[----:B------:R-:W3:Y:S01]  /*e950*/  LDL R17, [R1+0x70] ;  /* 0x0000700001117983 */ /* 0x000ee20000100800 */
[----:B------:R-:W-:Y:S01]  /*e960*/  PRMT R4, RZ, 0x7610, R4 ;  /* 0x00007610ff047816 */ /* 0x000fe20000000004 */
[----:B------:R-:W-:Y:S02]  /*e970*/  IMAD.MOV.U32 R5, RZ, RZ, -0x1 ;  /* 0xffffffffff057424 */ /* 0x000fe400078e00ff */
[----:B------:R-:W-:Y:S02]  /*e980*/  IMAD.MOV.U32 R6, RZ, RZ, -0x1 ;  /* 0xffffffffff067424 */ /* 0x000fe400078e00ff */
[----:B------:R-:W-:Y:S01]  /*e990*/  IMAD.MOV.U32 R11, RZ, RZ, -0x1 ;  /* 0xffffffffff0b7424 */ /* 0x000fe200078e00ff */
[----:B--2---:R-:W-:-:S04]  /*e9a0*/  ISETP.GE.U32.AND P0, PT, R16, UR4, PT ;  /* 0x0000000410007c0c */ /* 0x004fc8000bf06070 */
[----:B---3--:R-:W-:-:S13]  /*e9b0*/  ISETP.GE.U32.AND.EX P0, PT, R17, UR5, PT, P0 ;  /* 0x0000000511007c0c */ /* 0x008fda000bf06100 */
[----:B------:R-:W-:Y:S05]  /*e9c0*/  @P0 BRA `(.L_x_294) ;  /* 0x00000004005c0947 */ /* 0x000fea0003800000 */
        /* <DEDUP_REMOVED lines=18> */
.L_x_295:
[-CC-:B------:R-:W-:Y:S01]  /*eaf0*/  SHF.R.U64 R11, R8, R12.reuse, R9.reuse ;  /* 0x0000000c080b7219 */ /* 0x180fe20000001209 */
[----:B------:R-:W0:Y:S01]  /*eb00*/  LDC.64 R20, c[0x0][0x640] ;  /* 0x00019000ff147b82 */ /* 0x000e220000000a00 */
[----:B------:R-:W-:Y:S01]  /*eb10*/  SHF.R.U32.HI R3, RZ, R12, R9 ;  /* 0x0000000cff037219 */ /* 0x000fe20000011609 */
[----:B------:R-:W-:Y:S01]  /*eb20*/  ULDC UR4, c[0x0][0x150] ;  /* 0x0000540000047ab9 */ /* 0x000fe20000000800 */
[----:B------:R-:W-:Y:S01]  /*eb30*/  IADD3 R7, P0, RZ, -R11, RZ ;  /* 0x8000000bff077210 */ /* 0x000fe20007f1e0ff */
[----:B------:R-:W-:Y:S01]  /*eb40*/  IMAD.MOV.U32 R4, RZ, RZ, R16 ;  /* 0x000000ffff047224 */ /* 0x000fe200078e0010 */
[----:B------:R-:W-:Y:S01]  /*eb50*/  I2FP.F32.U32 R6, R2 ;  /* 0x0000000200067245 */ /* 0x000fe20000201000 */
[----:B------:R-:W-:Y:S02]  /*eb60*/  IMAD.MOV.U32 R5, RZ, RZ, R17 ;  /* 0x000000ffff057224 */ /* 0x000fe400078e0011 */
[----:B------:R-:W1:Y:S01]  /*eb70*/  LDC R10, c[0x0][0x618] ;  /* 0x00018600ff0a7b82 */ /* 0x000e620000000800 */
[----:B------:R-:W-:-:S02]  /*eb80*/  IMAD.X R3, RZ, RZ, ~R3, P0 ;  /* 0x000000ffff037224 */ /* 0x000fc400000e0e03 */
[----:B------:R-:W-:Y:S01]  /*eb90*/  FMUL R9, R6, UR4 ;  /* 0x0000000406097c20 */ /* 0x000fe20008400000 */
[----:B------:R-:W-:Y:S01]  /*eba0*/  IMAD.WIDE.U32 R4, R7, R14, R4 ;  /* 0x0000000e07047225 */ /* 0x000fe200078e0004 */
[----:B------:R-:W-:-:S03]  /*ebb0*/  ULDC UR4, c[0x0][0x154] ;  /* 0x0000550000047ab9 */ /* 0x000fc60000000800 */
[----:B------:R-:W-:Y:S01]  /*ebc0*/  IMAD R6, R3, R14, RZ ;  /* 0x0000000e03067224 */ /* 0x000fe200078e02ff */
[----:B------:R-:W2:Y:S01]  /*ebd0*/  LDC R13, c[0x0][0x144] ;  /* 0x00005100ff0d7b82 */ /* 0x000ea20000000800 */
[----:B------:R-:W3:Y:S02]  /*ebe0*/  F2I.U32.TRUNC.NTZ R9, R9 ;  /* 0x0000000900097305 */ /* 0x000ee4000020f000 */
[----:B------:R-:W-:Y:S02]  /*ebf0*/  IMAD R3, R7, R15, R6 ;  /* 0x0000000f07037224 */ /* 0x000fe400078e0206 */
[----:B------:R-:W-:Y:S02]  /*ec00*/  IMAD.MOV.U32 R6, RZ, RZ, -0x1 ;  /* 0xffffffffff067424 */ /* 0x000fe400078e00ff */
[----:B------:R-:W-:Y:S01]  /*ec10*/  IMAD.IADD R3, R5, 0x1, R3 ;  /* 0x0000000105037824 */ /* 0x000fe200078e0203 */
[----:B------:R-:W4:Y:S01]  /*ec20*/  LDC R12, c[0x0][0x608] ;  /* 0x00018200ff0c7b82 */ /* 0x000f220000000800 */
[----:B------:R-:W-:-:S02]  /*ec30*/  I2FP.F32.U32 R5, R0 ;  /* 0x0000000000057245 */ /* 0x000fc40000201000 */
[----:B0-----:R-:W-:-:S03]  /*ec40*/  ISETP.NE.U32.AND P0, PT, R20, RZ, PT ;  /* 0x000000ff1400720c */ /* 0x001fc60003f05070 */
[----:B------:R-:W-:Y:S01]  /*ec50*/  FMUL R5, R5, UR4 ;  /* 0x0000000405057c20 */ /* 0x000fe20008400000 */
[----:B------:R-:W-:Y:S01]  /*ec60*/  ISETP.NE.AND.EX P0, PT, R21, RZ, PT, P0 ;  /* 0x000000ff1500720c */ /* 0x000fe20003f05300 */
[----:B------:R-:W0:Y:S01]  /*ec70*/  LDC R7, c[0x0][0x658] ;  /* 0x00019600ff077b82 */ /* 0x000e220000000800 */
[-C--:B-1----:R-:W-:Y:S01]  /*ec80*/  SHF.R.U64 R8, R4, R10.reuse, R3 ;  /* 0x0000000a04087219 */ /* 0x082fe20000001203 */
[----:B---3--:R-:W-:Y:S01]  /*ec90*/  IMAD.MOV R4, RZ, RZ, -R9 ;  /* 0x000000ffff047224 */ /* 0x008fe200078e0a09 */
[----:B------:R-:W-:Y:S02]  /*eca0*/  SHF.R.U32.HI R3, RZ, R10, R3 ;  /* 0x0000000aff037219 */ /* 0x000fe40000011603 */
[----:B------:R1:W3:Y:S03]  /*ecb0*/  F2I.U32.TRUNC.NTZ R10, R5 ;  /* 0x00000005000a7305 */ /* 0x0002e6000020f000 */
[----:B------:R-:W1:Y:S01]  /*ecc0*/  LDC R17, c[0x0][0x148] ;  /* 0x00005200ff117b82 */ /* 0x000e620000000800 */
[----:B--2---:R-:W-:-:S02]  /*ecd0*/  IMAD R19, R13, R4, R2 ;  /* 0x000000040d137224 */ /* 0x004fc400078e0202 */
[----:B------:R-:W-:-:S05]  /*ece0*/  IMAD.MOV.U32 R4, RZ, RZ, 0x1 ;  /* 0x00000001ff047424 */ /* 0x000fca00078e00ff */
[----:B------:R-:W2:Y:S01]  /*ecf0*/  LDC R14, c[0x0][0x600] ;  /* 0x00018000ff0e7b82 */ /* 0x000ea20000000800 */
[-CC-:B----4-:R-:W-:Y:S02]  /*ed00*/  SHF.R.U64 R13, R8, R12.reuse, R3.reuse ;  /* 0x0000000c080d7219 */ /* 0x190fe40000001203 */
[----:B------:R-:W-:-:S05]  /*ed10*/  SHF.R.U32.HI R2, RZ, R12, R3 ;  /* 0x0000000cff027219 */ /* 0x000fca0000011603 */
[----:B------:R-:W4:Y:S01]  /*ed20*/  LDC R16, c[0x0][0x648] ;  /* 0x00019200ff107b82 */ /* 0x000f220000000800 */
[-CC-:B0-----:R-:W-:Y:S02]  /*ed30*/  SHF.R.U64 R15, R13, R7.reuse, R2.reuse ;  /* 0x000000070d0f7219 */ /* 0x181fe40000001202 */
[-C--:B------:R-:W-:Y:S02]  /*ed40*/  SHF.L.U32 R6, R6, R7.reuse, RZ ;  /* 0x0000000706067219 */ /* 0x080fe400000006ff */
[-C--:B------:R-:W-:Y:S01]  /*ed50*/  SHF.R.U32.HI R3, RZ, R7.reuse, R2 ;  /* 0x00000007ff037219 */ /* 0x080fe20000011602 */
[----:B------:R-:W-:Y:S01]  /*ed60*/  IMAD.MOV.U32 R2, RZ, RZ, R15 ;  /* 0x000000ffff027224 */ /* 0x000fe200078e000f */
[----:B------:R-:W-:Y:S01]  /*ed70*/  SHF.L.U32 R12, R4, R7, RZ ;  /* 0x00000007040c7219 */ /* 0x000fe200000006ff */
[----:B------:R-:W0:Y:S01]  /*ed80*/  LDC R18, c[0x0][0x638] ;  /* 0x00018e00ff127b82 */ /* 0x000e220000000800 */
[----:B------:R-:W-:-:S07]  /*ed90*/  LOP3.LUT R22, RZ, R6, RZ, 0x33, !PT ;  /* 0x00000006ff167212 */ /* 0x000fce00078e33ff */
        /* <DEDUP_REMOVED lines=12> */
.L_x_296:
[----:B----4-:R-:W-:Y:S01]  /*ee60*/  SHF.R.U64 R3, R2, R16, R3 ;  /* 0x0000001002037219 */ /* 0x010fe20000001203 */
[----:B--2---:R-:W-:Y:S01]  /*ee70*/  VIADD R5, R14, 0xffffffff ;  /* 0xffffffff0e057836 */ /* 0x004fe20000000000 */
[----:B------:R-:W-:Y:S01]  /*ee80*/  LOP3.LUT R2, R13, R22, RZ, 0xc0, !PT ;  /* 0x000000160d027212 */ /* 0x000fe200078ec0ff */
[----:B------:R-:W-:Y:S02]  /*ee90*/  IMAD.MOV R10, RZ, RZ, -R10 ;  /* 0x000000ffff0a7224 */ /* 0x000fe400078e0a0a */
[----:B------:R-:W-:Y:S02]  /*eea0*/  IMAD.MOV R4, RZ, RZ, -R3 ;  /* 0x000000ffff047224 */ /* 0x000fe400078e0a03 */
[----:B------:R-:W-:Y:S01]  /*eeb0*/  IMAD R2, R12, R3, R2 ;  /* 0x000000030c027224 */ /* 0x000fe200078e0202 */
[----:B------:R-:W-:Y:S01]  /*eec0*/  LOP3.LUT R3, R8, R5, RZ, 0xc0, !PT ;  /* 0x0000000508037212 */ /* 0x000fe200078ec0ff */
[----:B------:R-:W-:Y:S02]  /*eed0*/  @P3 IMAD R19, R17, R10, R0 ;  /* 0x0000000a11133224 */ /* 0x000fe400078e0200 */
[----:B0-----:R-:W-:-:S02]  /*eee0*/  IMAD R0, R4, R18, R15 ;  /* 0x0000001204007224 */ /* 0x001fc400078e020f */
[----:B------:R-:W-:Y:S02]  /*eef0*/  IMAD R5, R2, R23, R19 ;  /* 0x0000001702057224 */ /* 0x000fe400078e0213 */
[----:B------:R-:W-:Y:S02]  /*ef00*/  IMAD R0, R0, R14, R3 ;  /* 0x0000000e00007224 */ /* 0x000fe400078e0203 */
[----:B------:R-:W-:-:S03]  /*ef10*/  IMAD.MOV.U32 R4, RZ, RZ, 0x1 ;  /* 0x00000001ff047424 */ /* 0x000fc600078e00ff */
[----:B------:R-:W-:Y:S02]  /*ef20*/  SEL R6, R0, R5, !P3 ;  /* 0x0000000500067207 */ /* 0x000fe40005800000 */
[----:B------:R-:W-:-:S07]  /*ef30*/  SEL R5, R5, R0, !P3 ;  /* 0x0000000005057207 */ /* 0x000fce0005800000 */
.L_x_294:
[----:B------:R-:W-:-:S08]  /*ef40*/  NOP ;  /* 0x0000000000007918 */ /* 0x000fd00000000000 */
[----:B------:R-:W0:-:S00]  /*ef50*/  USETMAXREG.DEALLOC.CTAPOOL 0x28 ;  /* 0x00000028000079c8 */ /* 0x000e0000080e0500 */
[----:B------:R-:W-:-:S13]  /*ef60*/  ISETP.NE.AND P0, PT, RZ, UR8, PT ;  /* 0x00000008ff007c0c */ /* 0x000fda000bf05270 */
[----:B------:R-:W-:Y:S05]  /*ef70*/  @P0 EXIT ;  /* 0x000000000000094d */ /* 0x000fea0003800000 */
[----:B0-----:R-:W-:Y:S01]  /*ef80*/  LOP3.LUT P0, RZ, R4, 0xff, RZ, 0xc0, !PT ;  /* 0x000000ff04ff7812 */ /* 0x001fe2000780c0ff */
[----:B------:R-:W-:Y:S02]  /*ef90*/  IMAD.MOV.U32 R0, RZ, RZ, 0x1 ;  /* 0x00000001ff007424 */ /* 0x000fe400078e00ff */
[----:B------:R-:W-:-:S10]  /*efa0*/  IMAD.MOV.U32 R8, RZ, RZ, RZ ;  /* 0x000000ffff087224 */ /* 0x000fd400078e00ff */
[----:B------:R-:W-:Y:S05]  /*efb0*/  @!P0 BRA `(.L_x_297) ;  /* 0x0000000c00548947 */ /* 0x000fea0003800000 */
[----:B------:R-:W0:Y:S01]  /*efc0*/  S2R R2, SR_TID.X ;  /* 0x0000000000027919 */ /* 0x000e220000002100 */
[----:B------:R-:W-:Y:S01]  /*efd0*/  ULDC UR4, c[0x0][0x28c] ;  /* 0x0000a30000047ab9 */ /* 0x000fe20000000800 */
[----:B------:R-:W-:Y:S01]  /*efe0*/  ULDC UR6, c[0x0][0x658] ;  /* 0x0001960000067ab9 */ /* 0x000fe20000000800 */
[----:B------:R-:W-:Y:S01]  /*eff0*/  UIADD3 UR10, UR4, 0x7f, URZ ;  /* 0x0000007f040a7890 */ /* 0x000fe2000fffe03f */
[----:B------:R-:W-:Y:S01]  /*f000*/  BSSY B0, `(.L_x_297) ;  /* 0x00000d0000007945 */ /* 0x000fe20003800000 */
[----:B------:R-:W-:Y:S01]  /*f010*/  UMOV UR7, 0xffffffff ;  /* 0xffffffff00077882 */ /* 0x000fe20000000000 */
[----:B------:R-:W-:Y:S01]  /*f020*/  ULDC UR5, c[0x0][0x600] ;  /* 0x0001800000057ab9 */ /* 0x000fe20000000800 */
[----:B------:R-:W-:Y:S01]  /*f030*/  UMOV UR9, 0x1 ;  /* 0x0000000100097882 */ /* 0x000fe20000000000 */
[----:B------:R-:W-:Y:S01]  /*f040*/  USHF.L.U32 UR7, UR7, UR6, URZ ;  /* 0x0000000607077299 */ /* 0x000fe2000800063f */
[----:B------:R-:W-:Y:S01]  /*f050*/  IMAD.MOV.U32 R9, RZ, RZ, 0x1 ;  /* 0x00000001ff097424 */ /* 0x000fe200078e00ff */
[----:B------:R-:W-:Y:S01]  /*f060*/  UIADD3 UR4, UR5, -0x1, URZ ;  /* 0xffffffff05047890 */ /* 0x000fe2000fffe03f */
[----:B------:R-:W-:Y:S01]  /*f070*/  IMAD.MOV.U32 R0, RZ, RZ, 0x1 ;  /* 0x00000001ff007424 */ /* 0x000fe200078e00ff */
[----:B------:R-:W-:Y:S01]  /*f080*/  USHF.R.S32.HI UR11, URZ, 0x1f, UR10 ;  /* 0x0000001f3f0b7899 */ /* 0x000fe2000801140a */
[----:B------:R-:W-:Y:S01]  /*f090*/  IMAD.MOV.U32 R8, RZ, RZ, RZ ;  /* 0x000000ffff087224 */ /* 0x000fe200078e00ff */
[----:B------:R-:W-:Y:S01]  /*f0a0*/  ULDC UR8, c[0x0][0xc] ;  /* 0x0000030000087ab9 */ /* 0x000fe20000000800 */
[----:B------:R-:W-:-:S02]  /*f0b0*/  USHF.L.U32 UR5, UR9, UR6, URZ ;  /* 0x0000000609057299 */ /* 0x000fc4000800063f */
[----:B------:R-:W-:Y:S01]  /*f0c0*/  ULEA.HI UR11, UR11, UR10, URZ, 0x7 ;  /* 0x0000000a0b0b7291 */ /* 0x000fe2000f8f383f */
[----:B------:R-:W-:Y:S01]  /*f0d0*/  ULDC UR9, c[0x0][0x10] ;  /* 0x0000040000097ab9 */ /* 0x000fe20000000800 */
[----:B------:R-:W-:Y:S02]  /*f0e0*/  ULOP3.LUT UR6, URZ, UR7, URZ, 0x33, !UPT ;  /* 0x000000073f067292 */ /* 0x000fe4000f8e333f */
[----:B------:R-:W-:Y:S01]  /*f0f0*/  UIMAD.WIDE.U32 UR8, UR8, UR9, URZ ;  /* 0x00000009080872a5 */ /* 0x000fe2000f8e003f */
[----:B------:R-:W-:Y:S01]  /*f100*/  ULDC UR7, c[0x0][0x14] ;  /* 0x0000050000077ab9 */ /* 0x000fe20000000800 */
[----:B------:R-:W-:Y:S02]  /*f110*/  USHF.R.S32.HI UR20, URZ, 0x7, UR11 ;  /* 0x000000073f147899 */ /* 0x000fe4000801140b */
[----:B------:R-:W-:Y:S02]  /*f120*/  UIMAD.WIDE.U32 UR22, UR8, UR7, URZ ;  /* 0x00000007081672a5 */ /* 0x000fe4000f8e003f */
[----:B------:R-:W-:-:S02]  /*f130*/  UIMAD UR18, UR9, UR7, URZ ;  /* 0x00000007091272a4 */ /* 0x000fc4000f8e023f */
[----:B------:R-:W-:Y:S01]  /*f140*/  ULOP3.LUT UR26, UR13, 0x2, URZ, 0xfc, !UPT ;  /* 0x000000020d1a7892 */ /* 0x000fe2000f8efc3f */
[C---:B0-----:R-:W-:Y:S01]  /*f150*/  LOP3.LUT P4, RZ, R2.reuse, 0x7f, RZ, 0xc0, !PT ;  /* 0x0000007f02ff7812 */ /* 0x041fe2000788c0ff */
[----:B------:R-:W-:Y:S01]  /*f160*/  UIADD3 UR18, UR23, UR18, URZ ;  /* 0x0000001217127290 */ /* 0x000fe2000fffe03f */
[----:B------:R-:W-:Y:S01]  /*f170*/  LOP3.LUT P0, RZ, R2, 0x1f, RZ, 0xc0, !PT ;  /* 0x0000001f02ff7812 */ /* 0x000fe2000780c0ff */
[----:B------:R-:W-:Y:S01]  /*f180*/  UIADD3 UR27, UR20, 0x1, URZ ;  /* 0x00000001141b7890 */ /* 0x000fe2000fffe03f */
[----:B------:R-:W-:Y:S02]  /*f190*/  ULDC.64 UR24, c[0x0][0x198] ;  /* 0x0000660000187ab9 */ /* 0x000fe40000000a00 */
[----:B------:R-:W-:-:S13]  /*f1a0*/  PLOP3.LUT P0, PT, P0, P4, PT, 0x8a, 0x0 ;  /* 0x000000000000781c */ /* 0x000fda0000709172 */
.L_x_309:
[----:B------:R-:W-:-:S03]  /*f1b0*/  UMOV UR7, 0xffffffff ;  /* 0xffffffff00077882 */ /* 0x000fc60000000000 */
[----:B------:R-:W-:Y:S05]  /*f1c0*/  BRA.DIV UR7, `(.L_x_298) ;  /* 0x0000000e07847947 */ /* 0x000fea000b800000 */
[----:B------:R-:W-:-:S13]  /*f1d0*/  ELECT P1, URZ, PT ;  /* 0x00000000003f782f */ /* 0x000fda0003820000 */
.L_x_318:
[----:B------:R-:W0:Y:S01]  /*f1e0*/  LDC R2, c[0x0][0x28c] ;  /* 0x0000a300ff027b82 */ /* 0x000e220000000800 */
[----:B------:R-:W-:Y:S01]  /*f1f0*/  BSSY B1, `(.L_x_299) ;  /* 0x0000038000017945 */ /* 0x000fe20003800000 */
[----:B0-----:R-:W-:-:S13]  /*f200*/  ISETP.LT.OR P1, PT, R2, 0x1, !P1 ;  /* 0x000000010200780c */ /* 0x001fda0004f21670 */
[----:B------:R-:W-:Y:S05]  /*f210*/  @P1 BRA `(.L_x_300) ;  /* 0x0000000000d41947 */ /* 0x000fea0003800000 */
[----:B------:R-:W-:Y:S02]  /*f220*/  IMAD.SHL.U32 R6, R6, 0x100, RZ ;  /* 0x0000010006067824 */ /* 0x000fe400078e00ff */
[----:B------:R-:W-:Y:S02]  /*f230*/  IMAD.SHL.U32 R7, R5, 0x80, RZ ;  /* 0x0000008005077824 */ /* 0x000fe400078e00ff */
[----:B------:R-:W-:Y:S02]  /*f240*/  IMAD.MOV.U32 R12, RZ, RZ, RZ ;  /* 0x000000ffff0c7224 */ /* 0x000fe400078e00ff */
[----:B------:R-:W-:Y:S02]  /*f250*/  IMAD.U32 R14, RZ, RZ, UR27 ;  /* 0x0000001bff0e7e24 */ /* 0x000fe4000f8e00ff */
[----:B------:R-:W-:Y:S02]  /*f260*/  IMAD.MOV.U32 R2, RZ, RZ, R0 ;  /* 0x000000ffff027224 */ /* 0x000fe400078e0000 */
[----:B------:R-:W-:-:S07]  /*f270*/  IMAD.MOV.U32 R3, RZ, RZ, R8 ;  /* 0x000000ffff037224 */ /* 0x000fce00078e0008 */
.L_x_304:
[----:B------:R-:W0:Y:S01]  /*f280*/  S2R R5, SR_CgaCtaId ;  /* 0x0000000000057919 */ /* 0x000e220000008800 */
[----:B------:R-:W-:-:S04]  /*f290*/  MOV R4, 0x400 ;  /* 0x0000040000047802 */ /* 0x000fc80000000f00 */
[----:B0-----:R-:W-:Y:S02]  /*f2a0*/  LEA R10, R5, R4, 0x18 ;  /* 0x00000004050a7211 */ /* 0x001fe400078ec0ff */
[----:B------:R-:W-:Y:S01]  /*f2b0*/  SHF.L.U32 R4, R2, 0x1f, RZ ;  /* 0x0000001f02047819 */ /* 0x000fe200000006ff */
[----:B------:R-:W0:Y:S02]  /*f2c0*/  @!P4 LDC R5, c[0x0][0x500] ;  /* 0x00014000ff05cb82 */ /* 0x000e240000000800 */
[----:B------:R-:W-:-:S04]  /*f2d0*/  IMAD R13, R3, 0x8, R10 ;  /* 0x00000008030d7824 */ /* 0x000fc800078e020a */
[----:B------:R-:W1:Y:S02]  /*f2e0*/  SYNCS.PHASECHK.TRANS64.TRYWAIT P1, [R13+URZ+0x10], R4 ;  /* 0x000010040d0075a7 */ /* 0x000e64000802017f */
[----:B-1----:R-:W-:Y:S05]  /*f2f0*/  @!P1 BRA `(.L_x_301) ;  /* 0x0000000c00589947 */ /* 0x002fea0003800000 */
.L_x_319:
[----:B------:R-:W-:Y:S01]  /*f300*/  UPRMT UR7, UR26, 0x9910, URZ ;  /* 0x000099101a077896 */ /* 0x000fe2000800003f */
[----:B0-----:R0:W-:Y:S03]  /*f310*/  @!P4 SYNCS.ARRIVE.TRANS64 RZ, [R13+URZ], R5 ;  /* 0x000000050dffc9a7 */ /* 0x0011e6000800003f */
[----:B------:R-:W-:-:S06]  /*f320*/  UISETP.NE.AND UP0, UPT, UR7, 0x2, UPT ;  /* 0x000000020700788c */ /* 0x000fcc000bf05270 */
[----:B------:R-:W-:-:S13]  /*f330*/  PLOP3.LUT P1, PT, PT, PT, UP0, 0x80, 0x0 ;  /* 0x000000000000781c */ /* 0x000fda0003f2f008 */
[----:B0-----:R-:W-:Y:S05]  /*f340*/  @P1 BRA `(.L_x_302) ;  /* 0x0000000000041947 */ /* 0x001fea0003800000 */
[----:B------:R-:W-:Y:S01]  /*f350*/  BPT.TRAP 0x1 ;  /* 0x000000040000795c */ /* 0x000fe20000300000 */
.L_x_302:
[----:B------:R-:W-:Y:S05]  /*f360*/  @P0 BRA `(.L_x_303) ;  /* 0x0000000000040947 */ /* 0x000fea0003800000 */
[----:B------:R-:W-:Y:S01]  /*f370*/  BPT.TRAP 0x1 ;  /* 0x000000040000795c */ /* 0x000fe20000300000 */
.L_x_303:
[--C-:B-1----:R-:W-:Y:S01]  /*f380*/  IMAD R4, R3, 0x4000, R10.reuse ;  /* 0x0000400003047824 */ /* 0x102fe200078e020a */
[----:B------:R-:W-:Y:S01]  /*f390*/  R2UR UR9, R13 ;  /* 0x000000000d0972ca */ /* 0x000fe200000e0000 */
[----:B------:R-:W-:Y:S01]  /*f3a0*/  IMAD R10, R3, 0x8000, R10 ;  /* 0x00008000030a7824 */ /* 0x000fe200078e020a */
[----:B------:R-:W-:Y:S01]  /*f3b0*/  UIADD3 UR14, UP0, UR24, 0xf0, URZ ;  /* 0x000000f0180e7890 */ /* 0x000fe2000ff1e03f */
[----:B------:R-:W-:Y:S01]  /*f3c0*/  VIADD R14, R14, 0xffffffff ;  /* 0xffffffff0e0e7836 */ /* 0x000fe20000000000 */
[----:B------:R-:W-:Y:S01]  /*f3d0*/  R2UR UR7, R4 ;  /* 0x00000000040772ca */ /* 0x000fe200000e0000 */
[----:B------:R-:W-:Y:S01]  /*f3e0*/  UIADD3 UR28, UP1, UR24, 0x1f0, URZ ;  /* 0x000001f0181c7890 */ /* 0x000fe2000ff3e03f */
[----:B------:R-:W-:Y:S01]  /*f3f0*/  R2UR UR8, R10 ;  /* 0x000000000a0872ca */ /* 0x000fe200000e0000 */
[----:B------:R-:W-:Y:S01]  /*f400*/  UIADD3.X UR15, URZ, UR25, URZ, UP0, !UPT ;  /* 0x000000193f0f7290 */ /* 0x000fe200087fe43f */
[----:B------:R-:W-:Y:S01]  /*f410*/  R2UR UR11, R7 ;  /* 0x00000000070b72ca */ /* 0x000fe200000e0000 */
[----:B------:R-:W-:Y:S01]  /*f420*/  VIADD R3, R3, 0x1 ;  /* 0x0000000103037836 */ /* 0x000fe20000000000 */
[----:B------:R-:W-:Y:S01]  /*f430*/  R2UR UR10, R12 ;  /* 0x000000000c0a72ca */ /* 0x000fe200000e0000 */
[----:B------:R-:W-:Y:S01]  /*f440*/  UIADD3.X UR29, URZ, UR25, URZ, UP1, !UPT ;  /* 0x000000193f1d7290 */ /* 0x000fe20008ffe43f */
[----:B------:R-:W-:Y:S01]  /*f450*/  R2UR UR12, R11 ;  /* 0x000000000b0c72ca */ /* 0x000fe200000e0000 */
[----:B------:R-:W-:Y:S01]  /*f460*/  UMOV UR16, 0x0 ;  /* 0x0000000000107882 */ /* 0x000fe20000000000 */
[----:B------:R-:W-:Y:S01]  /*f470*/  R2UR UR21, R6 ;  /* 0x00000000061572ca */ /* 0x000fe200000e0000 */
[----:B------:R-:W-:Y:S01]  /*f480*/  UMOV UR17, 0x10000000 ;  /* 0x1000000000117882 */ /* 0x000fe20000000000 */
[----:B------:R-:W-:Y:S01]  /*f490*/  ISETP.GT.AND P2, PT, R14, 0x1, PT ;  /* 0x000000010e00780c */ /* 0x000fe20003f44270 */
[----:B------:R-:W-:Y:S01]  /*f4a0*/  UIADD3 UR7, UR7, 0x100, URZ ;  /* 0x0000010007077890 */ /* 0x000fe2000fffe03f */
[----:B------:R-:W-:Y:S01]  /*f4b0*/  ISETP.NE.AND P1, PT, R3, 0x2, PT ;  /* 0x000000020300780c */ /* 0x000fe20003f25270 */
[----:B------:R-:W-:Y:S01]  /*f4c0*/  UIADD3 UR19, UR8, 0x8100, URZ ;  /* 0x0000810008137890 */ /* 0x000fe2000fffe03f */
[----:B------:R-:W-:-:S02]  /*f4d0*/  VIADD R12, R12, 0x80 ;  /* 0x000000800c0c7836 */ /* 0x000fc40000000000 */
[----:B------:R-:W-:Y:S02]  /*f4e0*/  SEL R5, RZ, 0x1, P1 ;  /* 0x00000001ff057807 */ /* 0x000fe40000800000 */
[----:B------:R-:W-:Y:S01]  /*f4f0*/  UMOV UR8, UR7 ;  /* 0x0000000700087c82 */ /* 0x000fe20008000000 */
[----:B------:R-:W-:Y:S01]  /*f500*/  SEL R3, R3, RZ, P1 ;  /* 0x000000ff03037207 */ /* 0x000fe20000800000 */
[----:B------:R0:W-:Y:S01]  /*f510*/  UTMALDG.3D [UR8], [UR14], desc[UR16] ;  /* 0x000010080e0075b4 */ /* 0x0001e20008011000 */
[----:B------:R-:W-:Y:S01]  /*f520*/  LOP3.LUT R2, R2, R5, RZ, 0x3c, !PT ;  /* 0x0000000502027212 */ /* 0x000fe200078e3cff */
[----:B0-----:R-:W-:Y:S01]  /*f530*/  UMOV UR8, UR19 ;  /* 0x0000001300087c82 */ /* 0x001fe20008000000 */
[----:B------:R-:W-:Y:S02]  /*f540*/  UMOV UR11, UR21 ;  /* 0x00000015000b7c82 */ /* 0x000fe40008000000 */
[----:B------:R0:W-:Y:S02]  /*f550*/  UTMALDG.3D [UR8], [UR28], desc[UR16] ;  /* 0x000010081c0075b4 */ /* 0x0001e40008011000 */
[----:B0-----:R-:W-:Y:S05]  /*f560*/  @P2 BRA `(.L_x_304) ;  /* 0xfffffffc00442947 */ /* 0x001fea000383ffff */
.L_x_300:
[----:B------:R-:W-:Y:S05]  /*f570*/  BSYNC B1 ;  /* 0x0000000000017941 */ /* 0x000fea0003800000 */
.L_x_299:
[----:B------:R-:W2:Y:S01]  /*f580*/  LDL.LU R15, [R1+0x70] ;  /* 0x00007000010f7983 */ /* 0x000ea20000300800 */
[----:B------:R-:W-:Y:S01]  /*f590*/  LOP3.LUT P5, RZ, R9, 0xff, RZ, 0xc0, !PT ;  /* 0x000000ff09ff7812 */ /* 0x000fe200078ac0ff */
[----:B------:R-:W-:Y:S01]  /*f5a0*/  VIADD R8, R8, UR20 ;  /* 0x0000001408087c36 */ /* 0x000fe20008000000 */
[----:B------:R-:W-:Y:S01]  /*f5b0*/  ULDC.64 UR8, c[0x0][0x650] ;  /* 0x0001940000087ab9 */ /* 0x000fe20000000a00 */
[----:B------:R-:W3:Y:S01]  /*f5c0*/  LDL.LU R13, [R1+0x74] ;  /* 0x00007400010d7983 */ /* 0x000ee20000300800 */
[----:B------:R-:W-:Y:S01]  /*f5d0*/  IMAD.U32 R5, RZ, RZ, UR20 ;  /* 0x00000014ff057e24 */ /* 0x000fe2000f8e00ff */
[----:B------:R-:W-:Y:S01]  /*f5e0*/  BSSY B1, `(.L_x_305) ;  /* 0x000006f000017945 */ /* 0x000fe20003800000 */
[----:B------:R-:W-:Y:S01]  /*f5f0*/  ISETP.GT.U32.AND P1, PT, R8, 0x1, PT ;  /* 0x000000010800780c */ /* 0x000fe20003f24070 */
[----:B------:R-:W-:Y:S01]  /*f600*/  IMAD.MOV.U32 R6, RZ, RZ, -0x1 ;  /* 0xffffffffff067424 */ /* 0x000fe200078e00ff */
[----:B------:R-:W-:Y:S01]  /*f610*/  SHF.R.U32.HI R2, RZ, 0x1, R8 ;  /* 0x00000001ff027819 */ /* 0x000fe20000011608 */
[----:B------:R-:W-:Y:S01]  /*f620*/  IMAD.MOV.U32 R11, RZ, RZ, -0x1 ;  /* 0xffffffffff0b7424 */ /* 0x000fe200078e00ff */
[----:B------:R-:W-:Y:S01]  /*f630*/  ISETP.LT.U32.AND P1, PT, R5, 0x2, P1 ;  /* 0x000000020500780c */ /* 0x000fe20000f21070 */
[----:B------:R-:W-:Y:S01]  /*f640*/  IMAD.MOV.U32 R5, RZ, RZ, -0x1 ;  /* 0xffffffffff057424 */ /* 0x000fe200078e00ff */
[----:B------:R-:W-:Y:S01]  /*f650*/  LOP3.LUT R2, R2, 0x1, RZ, 0xc0, !PT ;  /* 0x0000000102027812 */ /* 0x000fe200078ec0ff */
[----:B------:R-:W0:Y:S01]  /*f660*/  @P5 S2R R4, SR_CgaCtaId ;  /* 0x0000000000045919 */ /* 0x000e220000008800 */
[----:B------:R-:W-:-:S02]  /*f670*/  @P5 MOV R3, 0x400 ;  /* 0x0000040000035802 */ /* 0x000fc40000000f00 */
[----:B------:R-:W-:Y:S01]  /*f680*/  ISETP.NE.U32.AND P2, PT, R2, 0x1, PT ;  /* 0x000000010200780c */ /* 0x000fe20003f45070 */
[----:B------:R-:W-:Y:S01]  /*f690*/  IMAD.U32 R2, RZ, RZ, UR20 ;  /* 0x00000014ff027e24 */ /* 0x000fe2000f8e00ff */
[----:B------:R-:W-:Y:S02]  /*f6a0*/  LOP3.LUT R8, R8, 0x1, RZ, 0xc0, !PT ;  /* 0x0000000108087812 */ /* 0x000fe400078ec0ff */
[----:B------:R-:W-:Y:S02]  /*f6b0*/  PRMT R9, RZ, 0x7610, R9 ;  /* 0x00007610ff097816 */ /* 0x000fe40000000009 */
[----:B------:R-:W-:-:S04]  /*f6c0*/  ISETP.GT.U32.AND P2, PT, R2, 0x1, !P2 ;  /* 0x000000010200780c */ /* 0x000fc80005744070 */
[----:B------:R-:W-:Y:S02]  /*f6d0*/  SEL R2, RZ, 0x1, !P2 ;  /* 0x00000001ff027807 */ /* 0x000fe40005000000 */
[----:B0-----:R-:W-:-:S04]  /*f6e0*/  @P5 LEA R3, R4, R3, 0x18 ;  /* 0x0000000304035211 */ /* 0x001fc800078ec0ff */
[----:B------:R0:W-:Y:S02]  /*f6f0*/  @P5 SYNCS.ARRIVE.TRANS64.A1T0 RZ, [R3+URZ+0x38], RZ ;  /* 0x000038ff03ff59a7 */ /* 0x0001e4000810003f */
[----:B0-----:R-:W-:-:S04]  /*f700*/  SEL R3, RZ, 0x1, !P1 ;  /* 0x00000001ff037807 */ /* 0x001fc80004800000 */
[----:B------:R-:W-:Y:S02]  /*f710*/  LOP3.LUT R0, R2, R0, R3, 0x96, !PT ;  /* 0x0000000002007212 */ /* 0x000fe400078e9603 */
[----:B------:R-:W-:Y:S02]  /*f720*/  PRMT R2, RZ, 0x7610, R2 ;  /* 0x00007610ff027816 */ /* 0x000fe40000000002 */
[----:B---3--:R-:W-:-:S04]  /*f730*/  IADD3 R13, P5, R13, UR22, RZ ;  /* 0x000000160d0d7c10 */ /* 0x008fc8000ffbe0ff */
[----:B--2---:R-:W-:Y:S01]  /*f740*/  IADD3.X R15, R15, UR18, RZ, P5, !PT ;  /* 0x000000120f0f7c10 */ /* 0x004fe2000affe4ff */
[----:B------:R0:W-:Y:S01]  /*f750*/  STL [R1+0x74], R13 ;  /* 0x0000740d01007387 */ /* 0x0001e20000100800 */
[----:B------:R-:W-:-:S03]  /*f760*/  ISETP.GE.U32.AND P5, PT, R13, UR8, PT ;  /* 0x000000080d007c0c */ /* 0x000fc6000bfa6070 */
[----:B------:R0:W-:Y:S01]  /*f770*/  STL [R1+0x70], R15 ;  /* 0x0000700f01007387 */ /* 0x0001e20000100800 */
[----:B------:R-:W-:-:S13]  /*f780*/  ISETP.GE.U32.AND.EX P1, PT, R15, UR9, PT, P5 ;  /* 0x000000090f007c0c */ /* 0x000fda000bf26150 */
[----:B0-----:R-:W-:Y:S05]  /*f790*/  @P1 BRA `(.L_x_306) ;  /* 0x00000004004c1947 */ /* 0x001fea0003800000 */
[----:B------:R-:W-:Y:S01]  /*f7a0*/  ULDC.64 UR8, c[0x0][0x628] ;  /* 0x00018a0000087ab9 */ /* 0x000fe20000000a00 */
[----:B------:R-:W0:Y:S01]  /*f7b0*/  S2R R12, SR_CTAID.X ;  /* 0x00000000000c7919 */ /* 0x000e220000002500 */
[----:B------:R-:W-:Y:S01]  /*f7c0*/  ISETP.NE.U32.AND P1, PT, RZ, UR8, PT ;  /* 0x00000008ff007c0c */ /* 0x000fe2000bf25070 */
[----:B------:R-:W-:Y:S01]  /*f7d0*/  ULDC UR10, c[0x0][0x630] ;  /* 0x00018c00000a7ab9 */ /* 0x000fe20000000800 */
[----:B------:R-:W-:Y:S01]  /*f7e0*/  IMAD.MOV.U32 R2, RZ, RZ, R13 ;  /* 0x000000ffff027224 */ /* 0x000fe200078e000d */
[----:B------:R-:W1:Y:S01]  /*f7f0*/  S2R R10, SR_CTAID.Y ;  /* 0x00000000000a7919 */ /* 0x000e620000002600 */
[----:B------:R-:W-:Y:S01]  /*f800*/  ISETP.NE.AND.EX P1, PT, RZ, UR9, PT, P1 ;  /* 0x00000009ff007c0c */ /* 0x000fe2000bf25310 */
[----:B------:R-:W-:-:S12]  /*f810*/  IMAD.MOV.U32 R3, RZ, RZ, R15 ;  /* 0x000000ffff037224 */ /* 0x000fd800078e000f */
[----:B------:R-:W-:Y:S05]  /*f820*/  @!P1 BRA `(.L_x_307) ;  /* 0x0000000000289947 */ /* 0x000fea0003800000 */
[----:B------:R-:W-:Y:S02]  /*f830*/  ULDC UR7, c[0x0][0x634] ;  /* 0x00018d0000077ab9 */ /* 0x000fe40000000800 */
[----:B------:R-:W-:-:S05]  /*f840*/  IADD3 R7, P1, R13, UR7, RZ ;  /* 0x000000070d077c10 */ /* 0x000fca000ff3e0ff */
[----:B------:R-:W-:-:S04]  /*f850*/  IMAD.X R11, RZ, RZ, R15, P1 ;  /* 0x000000ffff0b7224 */ /* 0x000fc800008e060f */
[----:B------:R-:W-:-:S04]  /*f860*/  IMAD.WIDE.U32 R4, R11, UR8, RZ ;  /* 0x000000080b047c25 */ /* 0x000fc8000f8e00ff */
[----:B------:R-:W-:-:S04]  /*f870*/  IMAD.WIDE.U32 R4, P1, R7, UR9, R4 ;  /* 0x0000000907047c25 */ /* 0x000fc8000f820004 */
[----:B------:R-:W-:-:S04]  /*f880*/  IMAD.WIDE.U32 R6, R7, UR8, RZ ;  /* 0x0000000807067c25 */ /* 0x000fc8000f8e00ff */
[----:B------:R-:W-:Y:S01]  /*f890*/  IMAD.X R3, RZ, RZ, RZ, P1 ;  /* 0x000000ffff037224 */ /* 0x000fe200008e06ff */
[----:B------:R-:W-:Y:S01]  /*f8a0*/  IADD3 RZ, P1, R7, R4, RZ ;  /* 0x0000000407ff7210 */ /* 0x000fe20007f3e0ff */
[----:B------:R-:W-:-:S04]  /*f8b0*/  IMAD.MOV.U32 R2, RZ, RZ, R5 ;  /* 0x000000ffff027224 */ /* 0x000fc800078e0005 */
[----:B------:R-:W-:-:S08]  /*f8c0*/  IMAD.WIDE.U32.X R2, R11, UR9, R2, P1 ;  /* 0x000000090b027c25 */ /* 0x000fd000088e0402 */
.L_x_307:
[--C-:B------:R-:W-:Y:S01]  /*f8d0*/  SHF.R.U64 R11, R2, UR10, R3.reuse ;  /* 0x0000000a020b7c19 */ /* 0x100fe20008001203 */
[----:B------:R-:W-:Y:S01]  /*f8e0*/  ULDC.64 UR8, c[0x0][0x620] ;  /* 0x0001880000087ab9 */ /* 0x000fe20000000a00 */
[----:B------:R-:W-:Y:S01]  /*f8f0*/  SHF.R.U32.HI R2, RZ, UR10, R3 ;  /* 0x0000000aff027c19 */ /* 0x000fe20008011603 */
[----:B------:R-:W-:Y:S01]  /*f900*/  IMAD.MOV.U32 R3, RZ, RZ, R15 ;  /* 0x000000ffff037224 */ /* 0x000fe200078e000f */
[----:B------:R-:W-:Y:S01]  /*f910*/  IADD3 R5, P1, RZ, -R11, RZ ;  /* 0x8000000bff057210 */ /* 0x000fe20007f3e0ff */
[----:B------:R-:W-:Y:S01]  /*f920*/  ULDC UR7, c[0x0][0x150] ;  /* 0x0000540000077ab9 */ /* 0x000fe20000000800 */
[----:B0-----:R-:W-:Y:S01]  /*f930*/  I2FP.F32.U32 R6, R12 ;  /* 0x0000000c00067245 */ /* 0x001fe20000201000 */
[----:B------:R-:W0:Y:S01]  /*f940*/  LDC R7, c[0x0][0x144] ;  /* 0x00005100ff077b82 */ /* 0x000e220000000800 */
[----:B------:R-:W-:Y:S01]  /*f950*/  ULDC.64 UR10, c[0x0][0x640] ;  /* 0x00019000000a7ab9 */ /* 0x000fe20000000a00 */
[----:B------:R-:W-:Y:S01]  /*f960*/  IMAD.X R2, RZ, RZ, ~R2, P1 ;  /* 0x000000ffff027224 */ /* 0x000fe200008e0e02 */
[----:B------:R-:W-:Y:S01]  /*f970*/  ISETP.NE.U32.AND P1, PT, RZ, UR10, PT ;  /* 0x0000000aff007c0c */ /* 0x000fe2000bf25070 */
[----:B------:R-:W-:Y:S01]  /*f980*/  FMUL R6, R6, UR7 ;  /* 0x0000000706067c20 */ /* 0x000fe20008400000 */
[----:B------:R-:W-:Y:S01]  /*f990*/  ULDC UR7, c[0x0][0x618] ;  /* 0x0001860000077ab9 */ /* 0x000fe20000000800 */
[----:B------:R-:W-:Y:S01]  /*f9a0*/  IMAD R4, R2, UR8, RZ ;  /* 0x0000000802047c24 */ /* 0x000fe2000f8e02ff */
[----:B------:R-:W-:Y:S01]  /*f9b0*/  ISETP.NE.AND.EX P1, PT, RZ, UR11, PT, P1 ;  /* 0x0000000bff007c0c */ /* 0x000fe2000bf25310 */
[----:B------:R-:W-:Y:S01]  /*f9c0*/  IMAD.MOV.U32 R2, RZ, RZ, R13 ;  /* 0x000000ffff027224 */ /* 0x000fe200078e000d */
[----:B------:R-:W2:Y:S01]  /*f9d0*/  LDC R15, c[0x0][0x148] ;  /* 0x00005200ff0f7b82 */ /* 0x000ea20000000800 */
[----:B------:R-:W3:Y:S02]  /*f9e0*/  F2I.U32.TRUNC.NTZ R6, R6 ;  /* 0x0000000600067305 */ /* 0x000ee4000020f000 */
[----:B------:R-:W-:Y:S01]  /*f9f0*/  IMAD.WIDE.U32 R2, R5, UR8, R2 ;  /* 0x0000000805027c25 */ /* 0x000fe2000f8e0002 */
[----:B------:R-:W-:-:S03]  /*fa00*/  ULDC UR8, c[0x0][0x154] ;  /* 0x0000550000087ab9 */ /* 0x000fc60000000800 */
[----:B------:R-:W-:Y:S01]  /*fa10*/  IMAD R5, R5, UR9, R4 ;  /* 0x0000000905057c24 */ /* 0x000fe2000f8e0204 */
[----:B------:R-:W-:-:S03]  /*fa20*/  ULDC UR9, c[0x0][0x608] ;  /* 0x0001820000097ab9 */ /* 0x000fc60000000800 */
[----:B------:R-:W-:-:S05]  /*fa30*/  IMAD.IADD R3, R3, 0x1, R5 ;  /* 0x0000000103037824 */ /* 0x000fca00078e0205 */
[----:B------:R-:W-:Y:S01]  /*fa40*/  SHF.R.U64 R13, R2, UR7, R3 ;  /* 0x00000007020d7c19 */ /* 0x000fe20008001203 */
[----:B---3--:R-:W-:Y:S01]  /*fa50*/  IMAD.MOV R6, RZ, RZ, -R6 ;  /* 0x000000ffff067224 */ /* 0x008fe200078e0a06 */
[----:B-1----:R-:W-:-:S03]  /*fa60*/  I2FP.F32.U32 R2, R10 ;  /* 0x0000000a00027245 */ /* 0x002fc60000201000 */
[----:B0-----:R-:W-:Y:S02]  /*fa70*/  IMAD R19, R7, R6, R12 ;  /* 0x0000000607137224 */ /* 0x001fe400078e020c */
[----:B------:R-:W-:Y:S01]  /*fa80*/  FMUL R4, R2, UR8 ;  /* 0x0000000802047c20 */ /* 0x000fe20008400000 */
[----:B------:R-:W-:Y:S01]  /*fa90*/  SHF.R.U32.HI R2, RZ, UR7, R3 ;  /* 0x00000007ff027c19 */ /* 0x000fe20008011603 */
[----:B------:R-:W-:Y:S02]  /*faa0*/  ULDC UR7, c[0x0][0x658] ;  /* 0x0001960000077ab9 */ /* 0x000fe40000000800 */
[----:B------:R0:W1:Y:S01]  /*fab0*/  F2I.U32.TRUNC.NTZ R18, R4 ;  /* 0x0000000400127305 */ /* 0x000062000020f000 */
[--C-:B------:R-:W-:Y:S02]  /*fac0*/  SHF.R.U64 R16, R13, UR9, R2.reuse ;  /* 0x000000090d107c19 */ /* 0x100fe40008001202 */
[----:B------:R-:W-:-:S04]  /*fad0*/  SHF.R.U32.HI R3, RZ, UR9, R2 ;  /* 0x00000009ff037c19 */ /* 0x000fc80008011602 */
[--C-:B------:R-:W-:Y:S02]  /*fae0*/  SHF.R.U64 R14, R16, UR7, R3.reuse ;  /* 0x00000007100e7c19 */ /* 0x100fe40008001203 */
[----:B------:R-:W-:-:S03]  /*faf0*/  SHF.R.U32.HI R3, RZ, UR7, R3 ;  /* 0x00000007ff037c19 */ /* 0x000fc60008011603 */
[----:B------:R-:W-:Y:S01]  /*fb00*/  IMAD.MOV.U32 R2, RZ, RZ, R14 ;  /* 0x000000ffff027224 */ /* 0x000fe200078e000e */
[----:B0-2---:R-:W-:Y:S06]  /*fb10*/  @!P1 BRA `(.L_x_308) ;  /* 0x0000000000289947 */ /* 0x005fec0003800000 */
        /* <DEDUP_REMOVED lines=10> */
.L_x_308:
[----:B------:R-:W-:Y:S01]  /*fbc0*/  ULDC UR7, c[0x0][0x648] ;  /* 0x0001920000077ab9 */ /* 0x000fe20000000800 */
[----:B-1----:R-:W-:Y:S01]  /*fbd0*/  IMAD.MOV R18, RZ, RZ, -R18 ;  /* 0x000000ffff127224 */ /* 0x002fe200078e0a12 */
[----:B------:R-:W-:Y:S01]  /*fbe0*/  SHF.R.U64 R3, R2, UR7, R3 ;  /* 0x0000000702037c19 */ /* 0x000fe20008001203 */
[----:B------:R-:W-:Y:S01]  /*fbf0*/  ULDC UR7, c[0x0][0x638] ;  /* 0x00018e0000077ab9 */ /* 0x000fe20000000800 */
[----:B------:R-:W-:Y:S01]  /*fc00*/  LOP3.LUT R2, R16, UR6, RZ, 0xc0, !PT ;  /* 0x0000000610027c12 */ /* 0x000fe2000f8ec0ff */
[----:B------:R-:W-:Y:S01]  /*fc10*/  @P3 IMAD R19, R15, R18, R10 ;  /* 0x000000120f133224 */ /* 0x000fe200078e020a */
[----:B------:R-:W-:Y:S01]  /*fc20*/  LOP3.LUT R13, R13, UR4, RZ, 0xc0, !PT ;  /* 0x000000040d0d7c12 */ /* 0x000fe2000f8ec0ff */
[----:B------:R-:W-:Y:S01]  /*fc30*/  IMAD.MOV R5, RZ, RZ, -R3 ;  /* 0x000000ffff057224 */ /* 0x000fe200078e0a03 */
[----:B------:R-:W-:Y:S01]  /*fc40*/  ULDC UR8, c[0x0][0x610] ;  /* 0x0001840000087ab9 */ /* 0x000fe20000000800 */
[----:B------:R-:W-:Y:S02]  /*fc50*/  IMAD R2, R3, UR5, R2 ;  /* 0x0000000503027c24 */ /* 0x000fe4000f8e0202 */
[----:B------:R-:W-:Y:S01]  /*fc60*/  IMAD R14, R5, UR7, R14 ;  /* 0x00000007050e7c24 */ /* 0x000fe2000f8e020e */
[----:B------:R-:W-:Y:S01]  /*fc70*/  ULDC UR7, c[0x0][0x600] ;  /* 0x0001800000077ab9 */ /* 0x000fe20000000800 */
[----:B------:R-:W-:-:S02]  /*fc80*/  IMAD R5, R2, UR8, R19 ;  /* 0x0000000802057c24 */ /* 0x000fc4000f8e0213 */
[----:B------:R-:W-:Y:S02]  /*fc90*/  IMAD R14, R14, UR7, R13 ;  /* 0x000000070e0e7c24 */ /* 0x000fe4000f8e020d */
[----:B------:R-:W-:-:S03]  /*fca0*/  IMAD.MOV.U32 R2, RZ, RZ, 0x1 ;  /* 0x00000001ff027424 */ /* 0x000fc600078e00ff */
[----:B------:R-:W-:Y:S02]  /*fcb0*/  SEL R6, R14, R5, !P3 ;  /* 0x000000050e067207 */ /* 0x000fe40005800000 */
[----:B------:R-:W-:-:S07]  /*fcc0*/  SEL R5, R5, R14, !P3 ;  /* 0x0000000e05057207 */ /* 0x000fce0005800000 */
.L_x_306:
[----:B------:R-:W-:Y:S05]  /*fcd0*/  BSYNC B1 ;  /* 0x0000000000017941 */ /* 0x000fea0003800000 */
.L_x_305:
[----:B------:R-:W-:-:S13]  /*fce0*/  LOP3.LUT P1, RZ, R2, 0xff, RZ, 0xc0, !PT ;  /* 0x000000ff02ff7812 */ /* 0x000fda000782c0ff */
[----:B------:R-:W-:Y:S05]  /*fcf0*/  @P1 BRA `(.L_x_309) ;  /* 0xfffffff4002c1947 */ /* 0x000fea000383ffff */
[----:B------:R-:W-:Y:S05]  /*fd00*/  BSYNC B0 ;  /* 0x0000000000007941 */ /* 0x000fea0003800000 */
.L_x_297:
[----:B------:R-:W-:-:S03]  /*fd10*/  UMOV UR7, 0xffffffff ;  /* 0xffffffff00077882 */ /* 0x000fc60000000000 */
[----:B------:R-:W-:Y:S05]  /*fd20*/  BRA.DIV UR7, `(.L_x_310) ;  /* 0x0000000207e07947 */ /* 0x000fea000b800000 */
[----:B------:R-:W-:-:S13]  /*fd30*/  ELECT P0, URZ, PT ;  /* 0x00000000003f782f */ /* 0x000fda0003800000 */
.L_x_322:
[----:B------:R-:W-:Y:S04]  /*fd40*/  BSSY B0, `(.L_x_311) ;  /* 0x000001a000007945 */ /* 0x000fe80003800000 */
[----:B------:R-:W-:Y:S05]  /*fd50*/  @!P0 BRA `(.L_x_312) ;  /* 0x0000000000608947 */ /* 0x000fea0003800000 */
[----:B------:R-:W-:-:S04]  /*fd60*/  ULOP3.LUT UR7, UR13, 0x2, URZ, 0xfc, !UPT ;  /* 0x000000020d077892 */ /* 0x000fc8000f8efc3f */
[----:B------:R-:W-:-:S06]  /*fd70*/  UISETP.NE.AND UP0, UPT, UR7, 0x3, UPT ;  /* 0x000000030700788c */ /* 0x000fcc000bf05270 */
[----:B------:R-:W-:-:S13]  /*fd80*/  PLOP3.LUT P0, PT, PT, PT, UP0, 0x80, 0x0 ;  /* 0x000000000000781c */ /* 0x000fda0003f0f008 */
[----:B------:R-:W-:Y:S05]  /*fd90*/  @!P0 BRA `(.L_x_313) ;  /* 0x0000000000048947 */ /* 0x000fea0003800000 */
[----:B------:R-:W-:Y:S01]  /*fda0*/  BPT.TRAP 0x1 ;  /* 0x000000040000795c */ /* 0x000fe20000300000 */
.L_x_313:
[----:B------:R-:W0:Y:S01]  /*fdb0*/  S2R R3, SR_CgaCtaId ;  /* 0x0000000000037919 */ /* 0x000e220000008800 */
[----:B------:R-:W-:-:S04]  /*fdc0*/  MOV R2, 0x400 ;  /* 0x0000040000027802 */ /* 0x000fc80000000f00 */
[----:B0-----:R-:W-:Y:S02]  /*fdd0*/  LEA R3, R3, R2, 0x18 ;  /* 0x0000000203037211 */ /* 0x001fe400078ec0ff */
[----:B------:R-:W-:-:S03]  /*fde0*/  SHF.L.U32 R2, R0, 0x1f, RZ ;  /* 0x0000001f00027819 */ /* 0x000fc600000006ff */
[----:B------:R-:W-:-:S04]  /*fdf0*/  VIADD R3, R3, 0x10 ;  /* 0x0000001003037836 */ /* 0x000fc80000000000 */
[C---:B------:R-:W-:Y:S02]  /*fe00*/  IMAD R7, R8.reuse, 0x8, R3 ;  /* 0x0000000808077824 */ /* 0x040fe400078e0203 */
[----:B------:R-:W-:Y:S02]  /*fe10*/  VIADD R8, R8, 0x1 ;  /* 0x0000000108087836 */ /* 0x000fe40000000000 */
[----:B------:R-:W0:Y:S03]  /*fe20*/  SYNCS.PHASECHK.TRANS64.TRYWAIT P0, [R7+URZ], R2 ;  /* 0x00000002070075a7 */ /* 0x000e26000800017f */
[----:B------:R-:W-:-:S04]  /*fe30*/  ISETP.NE.AND P1, PT, R8, 0x2, PT ;  /* 0x000000020800780c */ /* 0x000fc80003f25270 */
[----:B------:R-:W-:Y:S02]  /*fe40*/  SEL R5, RZ, 0x1, P1 ;  /* 0x00000001ff057807 */ /* 0x000fe40000800000 */
[----:B------:R-:W-:Y:S02]  /*fe50*/  SEL R8, R8, RZ, P1 ;  /* 0x000000ff08087207 */ /* 0x000fe40000800000 */
[----:B------:R-:W-:Y:S01]  /*fe60*/  LOP3.LUT R0, R0, R5, RZ, 0x3c, !PT ;  /* 0x0000000500007212 */ /* 0x000fe200078e3cff */
[----:B0-----:R-:W-:Y:S06]  /*fe70*/  @!P0 BRA `(.L_x_314) ;  /* 0x0000000000b08947 */ /* 0x001fec0003800000 */
.L_x_323:
[----:B------:R-:W-:Y:S01]  /*fe80*/  IMAD R3, R8, 0x8, R3 ;  /* 0x0000000808037824 */ /* 0x000fe200078e0203 */
[----:B------:R-:W-:-:S07]  /*fe90*/  SHF.L.U32 R0, R0, 0x1f, RZ ;  /* 0x0000001f00007819 */ /* 0x000fce00000006ff */
.L_x_315:
[----:B-1----:R1:W2:Y:S02]  /*fea0*/  SYNCS.PHASECHK.TRANS64.TRYWAIT P0, [R3+URZ], R0 ;  /* 0x00000000030075a7 */ /* 0x0022a4000800017f */
[----:B--2---:R-:W-:Y:S05]  /*feb0*/  @!P0 NANOSLEEP.SYNCS 0x989680 ;  /* 0x009896800000895d */ /* 0x004fea0003900000 */
[----:B------:R-:W2:Y:S02]  /*fec0*/  @!P0 SYNCS.PHASECHK.TRANS64 P0, [R3+URZ], R0 ;  /* 0x00000000030085a7 */ /* 0x000ea4000800007f */
[----:B--2---:R-:W-:Y:S05]  /*fed0*/  @!P0 BRA `(.L_x_315) ;  /* 0xfffffffc00f08947 */ /* 0x004fea000383ffff */
.L_x_312:
[----:B------:R-:W-:Y:S05]  /*fee0*/  BSYNC B0 ;  /* 0x0000000000007941 */ /* 0x000fea0003800000 */
.L_x_311:
[----:B------:R-:W-:Y:S05]  /*fef0*/  EXIT ;  /* 0x000000000000794d */ /* 0x000fea0003800000 */
.L_x_17:
[----:B-1----:R-:W-:-:S04]  /*ff00*/  IMAD.U32 R3, RZ, RZ, UR6 ;  /* 0x00000006ff037e24 */ /* 0x002fc8000f8e00ff */
[----:B------:R1:W2:Y:S03]  /*ff10*/  SYNCS.PHASECHK.TRANS64.TRYWAIT P0, [R3+URZ], R0 ;  /* 0x00000000030075a7 */ /* 0x0002a6000800017f */
[----:B--2---:R-:W-:Y:S05]  /*ff20*/  @!P0 NANOSLEEP.SYNCS 0x989680 ;  /* 0x009896800000895d */ /* 0x004fea0003900000 */
[----:B------:R-:W2:Y:S02]  /*ff30*/  @!P0 SYNCS.PHASECHK.TRANS64 P0, [R3+URZ], R0 ;  /* 0x00000000030085a7 */ /* 0x000ea4000800007f */
[----:B--2---:R-:W-:Y:S05]  /*ff40*/  @!P0 BRA `(.L_x_17) ;  /* 0xfffffffc00ec8947 */ /* 0x004fea000383ffff */
[----:B------:R-:W-:Y:S05]  /*ff50*/  BRA `(.L_x_16) ;  /* 0xffffff1800ec7947 */ /* 0x000fea000383ffff */
.L_x_23:
[----:B-----5:R2:W-:Y:S02]  /*ff60*/  STL [R1+0x80], R0 ;  /* 0x0000800001007387 */ /* 0x0205e40000100800 */
[----:B--2---:R-:W-:-:S04]  /*ff70*/  IMAD.U32 R0, RZ, RZ, UR9 ;  /* 0x00000009ff007e24 */ /* 0x004fc8000f8e00ff */
[----:B------:R2:W3:Y:S03]  /*ff80*/  SYNCS.PHASECHK.TRANS64.TRYWAIT P0, [R0+URZ], R229 ;  /* 0x000000e5000075a7 */ /* 0x0004e6000800017f */
[----:B---3--:R-:W-:Y:S05]  /*ff90*/  @!P0 NANOSLEEP.SYNCS 0x989680 ;  /* 0x009896800000895d */ /* 0x008fea0003900000 */
[----:B------:R2:W3:Y:S02]  /*ffa0*/  @!P0 SYNCS.PHASECHK.TRANS64 P0, [R0+URZ], R229 ;  /* 0x000000e5000085a7 */ /* 0x0004e4000800007f */
[----:B--2---:R2:W5:Y:S02]  /*ffb0*/  LDL.LU R0, [R1+0x80] ;  /* 0x0000800001007983 */ /* 0x0045640000300800 */
[----:B--23--:R-:W-:Y:S05]  /*ffc0*/  @!P0 BRA `(.L_x_23) ;  /* 0xfffffffc00e48947 */ /* 0x00cfea000383ffff */
[----:B------:R-:W-:Y:S05]  /*ffd0*/  BRA `(.L_x_22) ;  /* 0xffffff2c008c7947 */ /* 0x000fea000383ffff */
.L_x_298:
[----:B------:R-:W-:Y:S01]  /*ffe0*/  BSSY B1, `(.L_x_316) ;  /* 0x0000006000017945 */ /* 0x000fe20003800000 */
[----:B------:R-:W-:-:S07]  /*fff0*/  IMAD.MOV.U32 R2, RZ, RZ, -0x1 ;  /* 0xffffffffff027424 */ /* 0x000fce00078e00ff */
[----:B------:R-:W-:Y:S05]  /*10000*/  WARPSYNC.COLLECTIVE R2, `(.L_x_317) ;  /* 0x00000000020c7348 */ /* 0x000fea0003c00000 */
[----:B------:R-:W-:Y:S02]  /*10010*/  ELECT P1, UR62, PT ;  /* 0x00000000003e782f */ /* 0x000fe40003820000 */
[----:B------:R-:W-:Y:S01]  /*10020*/  MOV R2, UR62 ;  /* 0x0000003e00027c02 */ /* 0x000fe20008000f00 */
[----:B------:R-:W-:Y:S10]  /*10030*/  ENDCOLLECTIVE ;  /* 0x000000000000791b */ /* 0x000ff40003800000 */
.L_x_317:
[----:B------:R-:W-:Y:S05]  /*10040*/  BSYNC B1 ;  /* 0x0000000000017941 */ /* 0x000fea0003800000 */
.L_x_316:
[----:B------:R-:W-:Y:S05]  /*10050*/  BRA `(.L_x_318) ;  /* 0xfffffff000607947 */ /* 0x000fea000383ffff */
.L_x_301:
[----:B-1----:R1:W2:Y:S02]  /*10060*/  SYNCS.PHASECHK.TRANS64.TRYWAIT P1, [R13+URZ+0x10], R4 ;  /* 0x000010040d0075a7 */ /* 0x0022a4000802017f */
[----:B--2---:R-:W-:Y:S05]  /*10070*/  @!P1 NANOSLEEP.SYNCS 0x989680 ;  /* 0x009896800000995d */ /* 0x004fea0003900000 */
[----:B------:R-:W2:Y:S02]  /*10080*/  @!P1 SYNCS.PHASECHK.TRANS64 P1, [R13+URZ+0x10], R4 ;  /* 0x000010040d0095a7 */ /* 0x000ea4000802007f */
[----:B--2---:R-:W-:Y:S05]  /*10090*/  @!P1 BRA `(.L_x_301) ;  /* 0xfffffffc00f09947 */ /* 0x004fea000383ffff */
[----:B------:R-:W-:Y:S05]  /*100a0*/  BRA `(.L_x_319) ;  /* 0xfffffff000947947 */ /* 0x000fea000383ffff */
.L_x_310:
[----:B------:R-:W-:Y:S01]  /*100b0*/  BSSY B0, `(.L_x_320) ;  /* 0x0000006000007945 */ /* 0x000fe20003800000 */
[----:B------:R-:W-:-:S07]  /*100c0*/  IMAD.MOV.U32 R2, RZ, RZ, -0x1 ;  /* 0xffffffffff027424 */ /* 0x000fce00078e00ff */
[----:B------:R-:W-:Y:S05]  /*100d0*/  WARPSYNC.COLLECTIVE R2, `(.L_x_321) ;  /* 0x00000000020c7348 */ /* 0x000fea0003c00000 */
[----:B------:R-:W-:Y:S02]  /*100e0*/  ELECT P1, UR62, PT ;  /* 0x00000000003e782f */ /* 0x000fe40003820000 */
[----:B------:R-:W-:Y:S01]  /*100f0*/  MOV R2, UR62 ;  /* 0x0000003e00027c02 */ /* 0x000fe20008000f00 */
[----:B------:R-:W-:Y:S10]  /*10100*/  ENDCOLLECTIVE ;  /* 0x000000000000791b */ /* 0x000ff40003800000 */
.L_x_321:
[----:B------:R-:W-:Y:S05]  /*10110*/  BSYNC B0 ;  /* 0x0000000000007941 */ /* 0x000fea0003800000 */
.L_x_320:
[----:B------:R-:W-:Y:S01]  /*10120*/  PLOP3.LUT P0, PT, P1, PT, PT, 0x80, 0x0 ;  /* 0x000000000000781c */ /* 0x000fe20000f0f070 */
[----:B------:R-:W-:-:S12]  /*10130*/  BRA `(.L_x_322) ;  /* 0xfffffffc00007947 */ /* 0x000fd8000383ffff */
.L_x_314:
[----:B0-----:R0:W1:Y:S02]  /*10140*/  SYNCS.PHASECHK.TRANS64.TRYWAIT P0, [R7+URZ], R2 ;  /* 0x00000002070075a7 */ /* 0x001064000800017f */
[----:B-1----:R-:W-:Y:S05]  /*10150*/  @!P0 NANOSLEEP.SYNCS 0x989680 ;  /* 0x009896800000895d */ /* 0x002fea0003900000 */
[----:B------:R-:W1:Y:S02]  /*10160*/  @!P0 SYNCS.PHASECHK.TRANS64 P0, [R7+URZ], R2 ;  /* 0x00000002070085a7 */ /* 0x000e64000800007f */
[----:B-1----:R-:W-:Y:S05]  /*10170*/  @!P0 BRA `(.L_x_314) ;  /* 0xfffffffc00f08947 */ /* 0x002fea000383ffff */
[----:B------:R-:W-:Y:S05]  /*10180*/  BRA `(.L_x_323) ;  /* 0xfffffffc003c7947 */ /* 0x000fea000383ffff */
.L_x_324:
[----:B------:R-:W-:-:S00]  /*10190*/  BRA `(.L_x_324) ;  /* 0xfffffffc00fc7947 */ /* 0x000fc0000383ffff */
[----:B------:R-:W-:-:S00]  /*101a0*/  NOP ;  /* 0x0000000000007918 */ /* 0x000fc00000000000 */
        /* <DEDUP_REMOVED lines=13> */
.L_x_325:


//--------------------- .nv.shared._ZN7cutlass13device_kernelINS_4gemm6kernel13GemmUniversalIN4cute5tupleIJiiiiEEENS1_10collective13CollectiveMmaINS1_37MainloopSm90TmaGmmaWarpSpecializedFP8ILi2ENS5_IJNS4_1CILi1EEESB_SB_EEENS1_35KernelTmaWarpSpecializedCooperativeEEENS5_IJNSA_ILi128EEENSA_ILi256EEESF_EEENS_12float_e4m3_tENS5_IJlSB_lEEESI_SJ_NS4_8TiledMMAINS4_8MMA_AtomIJNS4_4SM904GMMA31MMA_64x256x32_F32E4M3E4M3_SS_TNILNSN_7ScaleInE1ELSP_1EEEEEENS4_6LayoutINS5_IJNSA_ILi2EEESB_SB_EEENS5_IJSB_NSA_ILi0EEESV_EEEEENS5_IJNS4_10UnderscoreESY_SY_EEEEENS4_13SM90_TMA_LOADENS4_14ComposedLayoutINS4_7SwizzleILi3ELi4ELi3EEENS4_18smem_ptr_flag_bitsILi8EEENSS_INS5_IJNSA_ILi8EEESF_EEENS5_IJSF_SB_EEEEEEEvNS4_8identityES11_S1B_vS1C_EENS_8epilogue10collective6detail29Sm90TmaWarpSpecializedAdapterINS1F_15DefaultEpilogueISI_SJ_SJ_NS1E_6thread17LinearCombinationISI_Li1EffLNS1J_9ScaleType4KindE0ELNS_15FloatRoundStyleE2ESI_EENS1_15EpilogueDefaultEEEEEvvEEEEvNT_6ParamsE --------------------------
	.section	.nv.shared._ZN7cutlass13device_kernelINS_4gemm6kernel13GemmUniversalIN4cute5tupleIJiiiiEEENS1_10collective13CollectiveMmaINS1_37MainloopSm90TmaGmmaWarpSpecializedFP8ILi2ENS5_IJNS4_1CILi1EEESB_SB_EEENS1_35KernelTmaWarpSpecializedCooperativeEEENS5_IJNSA_ILi128EEENSA_ILi256EEESF_EEENS_12float_e4m3_tENS5_IJlSB_lEEESI_SJ_NS4_8TiledMMAINS4_8MMA_AtomIJNS4_4SM904GMMA31MMA_64x256x32_F32E4M3E4M3_SS_TNILNSN_7ScaleInE1ELSP_1EEEEEENS4_6LayoutINS5_IJNSA_ILi2EEESB_SB_EEENS5_IJSB_NSA_ILi0EEESV_EEEEENS5_IJNS4_10UnderscoreESY_SY_EEEEENS4_13SM90_TMA_LOADENS4_14ComposedLayoutINS4_7SwizzleILi3ELi4ELi3EEENS4_18smem_ptr_flag_bitsILi8EEENSS_INS5_IJNSA_ILi8EEESF_EEENS5_IJSF_SB_EEEEEEEvNS4_8identityES11_S1B_vS1C_EENS_8epilogue10collective6detail29Sm90TmaWarpSpecializedAdapterINS1F_15DefaultEpilogueISI_SJ_SJ_NS1E_6thread17LinearCombinationISI_Li1EffLNS1J_9ScaleType4KindE0ELNS_15FloatRoundStyleE2ESI_EENS1_15EpilogueDefaultEEEEEvvEEEEvNT_6ParamsE,"aw",@nobits
	.sectionflags	@""
	.align	16
	.zero		1024


//--------------------- .nv.shared.reserved.0     --------------------------
	.section	.nv.shared.reserved.0,"aw",@nobits
	.weak		__nv_reservedSMEM_offset_0_alias
	.size		__nv_reservedSMEM_offset_0_alias, 0, 0
	.other		__nv_reservedSMEM_offset_0_alias,@"STO_CUDA_RESERVED_SHARED STV_DEFAULT"
__nv_reservedSMEM_offset_0_alias:
	.zero		0


//--------------------- .nv.global                --------------------------
	.section	.nv.global,"aw",@nobits
.nv.global:
	.type		_ZN40_INTERNAL_e7c189e3_4_k_cu_34abe9cf_283144cute1_E,@object
	.size		_ZN40_INTERNAL_e7c189e3_4_k_cu_34abe9cf_283144cute1_E,(_ZN40_INTERNAL_e7c189e3_4_k_cu_34abe9cf_283144cuda3std3__45__cpo6cbeginE - _ZN40_INTERNAL_e7c189e3_4_k_cu_34abe9cf_283144cute1_E)
_ZN40_INTERNAL_e7c189e3_4_k_cu_34abe9cf_283144cute1_E:
	.zero		1
	.type		_ZN40_INTERNAL_e7c189e3_4_k_cu_34abe9cf_283144cuda3std3__45__cpo6cbeginE,@object
	.size		_ZN40_INTERNAL_e7c189e3_4_k_cu_34abe9cf_283144cuda3std3__45__cpo6cbeginE,(_ZN40_INTERNAL_e7c189e3_4_k_cu_34abe9cf_283144cuda3std3__48in_placeE - _ZN40_INTERNAL_e7c189e3_4_k_cu_34abe9cf_283144cuda3std3__45__cpo6cbeginE)
_ZN40_INTERNAL_e7c189e3_4_k_cu_34abe9cf_283144cuda3std3__45__cpo6cbeginE:
	.zero		1
	.type		_ZN40_INTERNAL_e7c189e3_4_k_cu_34abe9cf_283144cuda3std3__48in_placeE,@object
	.size		_ZN40_INTERNAL_e7c189e3_4_k_cu_34abe9cf_283144cuda3std3__48in_placeE,(_ZN40_INTERNAL_e7c189e3_4_k_cu_34abe9cf_283144cuda3std6ranges3__45__cpo9iter_moveE - _ZN40_INTERNAL_e7c189e3_4_k_cu_34abe9cf_283144cuda3std3__48in_placeE)
_ZN40_INTERNAL_e7c189e3_4_k_cu_34abe9cf_283144cuda3std3__48in_placeE:
	.zero		1
	.type		_ZN40_INTERNAL_e7c189e3_4_k_cu_34abe9cf_283144cuda3std6ranges3__45__cpo9iter_moveE,@object
	.size		_ZN40_INTERNAL_e7c189e3_4_k_cu_34abe9cf_283144cuda3std6ranges3__45__cpo9iter_moveE,(_ZN40_INTERNAL_e7c189e3_4_k_cu_34abe9cf_283144cuda3std3__45__cpo5beginE - _ZN40_INTERNAL_e7c189e3_4_k_cu_34abe9cf_283144cuda3std6ranges3__45__cpo9iter_moveE)
_ZN40_INTERNAL_e7c189e3_4_k_cu_34abe9cf_283144cuda3std6ranges3__45__cpo9iter_moveE:
	.zero		1
	.type		_ZN40_INTERNAL_e7c189e3_4_k_cu_34abe9cf_283144cuda3std3__45__cpo5beginE,@object
	.size		_ZN40_INTERNAL_e7c189e3_4_k_cu_34abe9cf_283144cuda3std3__45__cpo5beginE,(_ZN40_INTERNAL_e7c189e3_4_k_cu_34abe9cf_283144cuda3std3__442_GLOBAL__N__e7c189e3_4_k_cu_34abe9cf_283146ignoreE - _ZN40_INTERNAL_e7c189e3_4_k_cu_34abe9cf_283144cuda3std3__45__cpo5beginE)
_ZN40_INTERNAL_e7c189e3_4_k_cu_34abe9cf_283144cuda3std3__45__cpo5beginE:
	.zero		1
	.type		_ZN40_INTERNAL_e7c189e3_4_k_cu_34abe9cf_283144cuda3std3__442_GLOBAL__N__e7c189e3_4_k_cu_34abe9cf_283146ignoreE,@object
	.size		_ZN40_INTERNAL_e7c189e3_4_k_cu_34abe9cf_283144cuda3std3__442_GLOBAL__N__e7c189e3_4_k_cu_34abe9cf_283146ignoreE,(_ZN40_INTERNAL_e7c189e3_4_k_cu_34abe9cf_283144cute7productE - _ZN40_INTERNAL_e7c189e3_4_k_cu_34abe9cf_283144cuda3std3__442_GLOBAL__N__e7c189e3_4_k_cu_34abe9cf_283146ignoreE)
_ZN40_INTERNAL_e7c189e3_4_k_cu_34abe9cf_283144cuda3std3__442_GLOBAL__N__e7c189e3_4_k_cu_34abe9cf_283146ignoreE:
	.zero		1
	.type		_ZN40_INTERNAL_e7c189e3_4_k_cu_34abe9cf_283144cute7productE,@object
	.size		_ZN40_INTERNAL_e7c189e3_4_k_cu_34abe9cf_283144cute7productE,(_ZN40_INTERNAL_e7c189e3_4_k_cu_34abe9cf_283144cuda3std3__45__cpo3endE - _ZN40_INTERNAL_e7c189e3_4_k_cu_34abe9cf_283144cute7productE)
_ZN40_INTERNAL_e7c189e3_4_k_cu_34abe9cf_283144cute7productE:
	.zero		1
	.type		_ZN40_INTERNAL_e7c189e3_4_k_cu_34abe9cf_283144cuda3std3__45__cpo3endE,@object
	.size		_ZN40_INTERNAL_e7c189e3_4_k_cu_34abe9cf_283144cuda3std3__45__cpo3endE,(_ZN40_INTERNAL_e7c189e3_4_k_cu_34abe9cf_283144cuda3std3__419piecewise_constructE - _ZN40_INTERNAL_e7c189e3_4_k_cu_34abe9cf_283144cuda3std3__45__cpo3endE)
_ZN40_INTERNAL_e7c189e3_4_k_cu_34abe9cf_283144cuda3std3__45__cpo3endE:
	.zero		1
	.type		_ZN40_INTERNAL_e7c189e3_4_k_cu_34abe9cf_283144cuda3std3__419piecewise_constructE,@object
	.size		_ZN40_INTERNAL_e7c189e3_4_k_cu_34abe9cf_283144cuda3std3__419piecewise_constructE,(_ZN40_INTERNAL_e7c189e3_4_k_cu_34abe9cf_283144cuda3std3__45__cpo4cendE - _ZN40_INTERNAL_e7c189e3_4_k_cu_34abe9cf_283144cuda3std3__419piecewise_constructE)
_ZN40_INTERNAL_e7c189e3_4_k_cu_34abe9cf_283144cuda3std3__419piecewise_constructE:
	.zero		1
	.type		_ZN40_INTERNAL_e7c189e3_4_k_cu_34abe9cf_283144cuda3std3__45__cpo4cendE,@object
	.size		_ZN40_INTERNAL_e7c189e3_4_k_cu_34abe9cf_283144cuda3std3__45__cpo4cendE,(_ZN40_INTERNAL_e7c189e3_4_k_cu_34abe9cf_283144cuda3std6ranges3__45__cpo4swapE - _ZN40_INTERNAL_e7c189e3_4_k_cu_34abe9cf_283144cuda3std3__45__cpo4cendE)
_ZN40_INTERNAL_e7c189e3_4_k_cu_34abe9cf_283144cuda3std3__45__cpo4cendE:
	.zero		1
	.type		_ZN40_INTERNAL_e7c189e3_4_k_cu_34abe9cf_283144cuda3std6ranges3__45__cpo4swapE,@object
	.size		_ZN40_INTERNAL_e7c189e3_4_k_cu_34abe9cf_283144cuda3std6ranges3__45__cpo4swapE,(.L_7 - _ZN40_INTERNAL_e7c189e3_4_k_cu_34abe9cf_283144cuda3std6ranges3__45__cpo4swapE)
_ZN40_INTERNAL_e7c189e3_4_k_cu_34abe9cf_283144cuda3std6ranges3__45__cpo4swapE:
	.zero		1
.L_7:


//--------------------- .nv.constant0._ZN7cutlass13device_kernelINS_4gemm6kernel13GemmUniversalIN4cute5tupleIJiiiiEEENS1_10collective13CollectiveMmaINS1_37MainloopSm90TmaGmmaWarpSpecializedFP8ILi2ENS5_IJNS4_1CILi1EEESB_SB_EEENS1_35KernelTmaWarpSpecializedCooperativeEEENS5_IJNSA_ILi128EEENSA_ILi256EEESF_EEENS_12float_e4m3_tENS5_IJlSB_lEEESI_SJ_NS4_8TiledMMAINS4_8MMA_AtomIJNS4_4SM904GMMA31MMA_64x256x32_F32E4M3E4M3_SS_TNILNSN_7ScaleInE1ELSP_1EEEEEENS4_6LayoutINS5_IJNSA_ILi2EEESB_SB_EEENS5_IJSB_NSA_ILi0EEESV_EEEEENS5_IJNS4_10UnderscoreESY_SY_EEEEENS4_13SM90_TMA_LOADENS4_14ComposedLayoutINS4_7SwizzleILi3ELi4ELi3EEENS4_18smem_ptr_flag_bitsILi8EEENSS_INS5_IJNSA_ILi8EEESF_EEENS5_IJSF_SB_EEEEEEEvNS4_8identityES11_S1B_vS1C_EENS_8epilogue10collective6detail29Sm90TmaWarpSpecializedAdapterINS1F_15DefaultEpilogueISI_SJ_SJ_NS1E_6thread17LinearCombinationISI_Li1EffLNS1J_9ScaleType4KindE0ELNS_15FloatRoundStyleE2ESI_EENS1_15EpilogueDefaultEEEEEvvEEEEvNT_6ParamsE --------------------------
	.section	.nv.constant0._ZN7cutlass13device_kernelINS_4gemm6kernel13GemmUniversalIN4cute5tupleIJiiiiEEENS1_10collective13CollectiveMmaINS1_37MainloopSm90TmaGmmaWarpSpecializedFP8ILi2ENS5_IJNS4_1CILi1EEESB_SB_EEENS1_35KernelTmaWarpSpecializedCooperativeEEENS5_IJNSA_ILi128EEENSA_ILi256EEESF_EEENS_12float_e4m3_tENS5_IJlSB_lEEESI_SJ_NS4_8TiledMMAINS4_8MMA_AtomIJNS4_4SM904GMMA31MMA_64x256x32_F32E4M3E4M3_SS_TNILNSN_7ScaleInE1ELSP_1EEEEEENS4_6LayoutINS5_IJNSA_ILi2EEESB_SB_EEENS5_IJSB_NSA_ILi0EEESV_EEEEENS5_IJNS4_10UnderscoreESY_SY_EEEEENS4_13SM90_TMA_LOADENS4_14ComposedLayoutINS4_7SwizzleILi3ELi4ELi3EEENS4_18smem_ptr_flag_bitsILi8EEENSS_INS5_IJNSA_ILi8EEESF_EEENS5_IJSF_SB_EEEEEEEvNS4_8identityES11_S1B_vS1C_EENS_8epilogue10collective6detail29Sm90TmaWarpSpecializedAdapterINS1F_15DefaultEpilogueISI_SJ_SJ_NS1E_6thread17LinearCombinationISI_Li1EffLNS1J_9ScaleType4KindE0ELNS_15FloatRoundStyleE2ESI_EENS1_15EpilogueDefaultEEEEEvvEEEEvNT_6ParamsE,"a",@progbits
	.sectionflags	@""
	.align	4
.nv.constant0._ZN7cutlass13device_kernelINS_4gemm6kernel13GemmUniversalIN4cute5tupleIJiiiiEEENS1_10collective13CollectiveMmaINS1_37MainloopSm90TmaGmmaWarpSpecializedFP8ILi2ENS5_IJNS4_1CILi1EEESB_SB_EEENS1_35KernelTmaWarpSpecializedCooperativeEEENS5_IJNSA_ILi128EEENSA_ILi256EEESF_EEENS_12float_e4m3_tENS5_IJlSB_lEEESI_SJ_NS4_8TiledMMAINS4_8MMA_AtomIJNS4_4SM904GMMA31MMA_64x256x32_F32E4M3E4M3_SS_TNILNSN_7ScaleInE1ELSP_1EEEEEENS4_6LayoutINS5_IJNSA_ILi2EEESB_SB_EEENS5_IJSB_NSA_ILi0EEESV_EEEEENS5_IJNS4_10UnderscoreESY_SY_EEEEENS4_13SM90_TMA_LOADENS4_14ComposedLayoutINS4_7SwizzleILi3ELi4ELi3EEENS4_18smem_ptr_flag_bitsILi8EEENSS_INS5_IJNSA_ILi8EEESF_EEENS5_IJSF_SB_EEEEEEEvNS4_8identityES11_S1B_vS1C_EENS_8epilogue10collective6detail29Sm90TmaWarpSpecializedAdapterINS1F_15DefaultEpilogueISI_SJ_SJ_NS1E_6thread17LinearCombinationISI_Li1EffLNS1J_9ScaleType4KindE0ELNS_15FloatRoundStyleE2ESI_EENS1_15EpilogueDefaultEEEEEvvEEEEvNT_6ParamsE:
	.zero		1664


//--------------------- SYMBOLS --------------------------

	.type		.nv.reservedSmem.offset0,@object
	.size		.nv.reservedSmem.offset0,0x4
